//
// Generated by NVIDIA NVVM Compiler
//
// Compiler Build ID: CL-36424714
// Cuda compilation tools, release 13.0, V13.0.88
// Based on NVVM 20.0.0
//

.version 9.0
.target sm_100
.address_size 64

	// .globl	_Z19neuralNetworkKernelPdS_S_S_idddddddddddS_PiS_

.visible .entry _Z19neuralNetworkKernelPdS_S_S_idddddddddddS_PiS_(
	.param .u64 .ptr .align 1 _Z19neuralNetworkKernelPdS_S_S_idddddddddddS_PiS__param_0,
	.param .u64 .ptr .align 1 _Z19neuralNetworkKernelPdS_S_S_idddddddddddS_PiS__param_1,
	.param .u64 .ptr .align 1 _Z19neuralNetworkKernelPdS_S_S_idddddddddddS_PiS__param_2,
	.param .u64 .ptr .align 1 _Z19neuralNetworkKernelPdS_S_S_idddddddddddS_PiS__param_3,
	.param .u32 _Z19neuralNetworkKernelPdS_S_S_idddddddddddS_PiS__param_4,
	.param .f64 _Z19neuralNetworkKernelPdS_S_S_idddddddddddS_PiS__param_5,
	.param .f64 _Z19neuralNetworkKernelPdS_S_S_idddddddddddS_PiS__param_6,
	.param .f64 _Z19neuralNetworkKernelPdS_S_S_idddddddddddS_PiS__param_7,
	.param .f64 _Z19neuralNetworkKernelPdS_S_S_idddddddddddS_PiS__param_8,
	.param .f64 _Z19neuralNetworkKernelPdS_S_S_idddddddddddS_PiS__param_9,
	.param .f64 _Z19neuralNetworkKernelPdS_S_S_idddddddddddS_PiS__param_10,
	.param .f64 _Z19neuralNetworkKernelPdS_S_S_idddddddddddS_PiS__param_11,
	.param .f64 _Z19neuralNetworkKernelPdS_S_S_idddddddddddS_PiS__param_12,
	.param .f64 _Z19neuralNetworkKernelPdS_S_S_idddddddddddS_PiS__param_13,
	.param .f64 _Z19neuralNetworkKernelPdS_S_S_idddddddddddS_PiS__param_14,
	.param .f64 _Z19neuralNetworkKernelPdS_S_S_idddddddddddS_PiS__param_15,
	.param .u64 .ptr .align 1 _Z19neuralNetworkKernelPdS_S_S_idddddddddddS_PiS__param_16,
	.param .u64 .ptr .align 1 _Z19neuralNetworkKernelPdS_S_S_idddddddddddS_PiS__param_17,
	.param .u64 .ptr .align 1 _Z19neuralNetworkKernelPdS_S_S_idddddddddddS_PiS__param_18
)
{
	.reg .pred 	%p<4>;
	.reg .b32 	%r<9>;
	.reg .b64 	%rd<29>;
	.reg .b64 	%fd<92>;

	ld.param.u64 	%rd9, [_Z19neuralNetworkKernelPdS_S_S_idddddddddddS_PiS__param_1];
	ld.param.u64 	%rd11, [_Z19neuralNetworkKernelPdS_S_S_idddddddddddS_PiS__param_3];
	ld.param.u32 	%r2, [_Z19neuralNetworkKernelPdS_S_S_idddddddddddS_PiS__param_4];
	ld.param.f64 	%fd2, [_Z19neuralNetworkKernelPdS_S_S_idddddddddddS_PiS__param_5];
	ld.param.f64 	%fd4, [_Z19neuralNetworkKernelPdS_S_S_idddddddddddS_PiS__param_7];
	ld.param.f64 	%fd5, [_Z19neuralNetworkKernelPdS_S_S_idddddddddddS_PiS__param_8];
	ld.param.f64 	%fd6, [_Z19neuralNetworkKernelPdS_S_S_idddddddddddS_PiS__param_9];
	ld.param.f64 	%fd7, [_Z19neuralNetworkKernelPdS_S_S_idddddddddddS_PiS__param_10];
	ld.param.f64 	%fd8, [_Z19neuralNetworkKernelPdS_S_S_idddddddddddS_PiS__param_11];
	ld.param.f64 	%fd9, [_Z19neuralNetworkKernelPdS_S_S_idddddddddddS_PiS__param_12];
	ld.param.f64 	%fd10, [_Z19neuralNetworkKernelPdS_S_S_idddddddddddS_PiS__param_13];
	ld.param.f64 	%fd12, [_Z19neuralNetworkKernelPdS_S_S_idddddddddddS_PiS__param_15];
	ld.param.u64 	%rd12, [_Z19neuralNetworkKernelPdS_S_S_idddddddddddS_PiS__param_16];
	ld.param.u64 	%rd13, [_Z19neuralNetworkKernelPdS_S_S_idddddddddddS_PiS__param_17];
	ld.param.u64 	%rd14, [_Z19neuralNetworkKernelPdS_S_S_idddddddddddS_PiS__param_18];
	cvta.to.global.u64 	%rd1, %rd14;
	mov.u32 	%r3, %ctaid.x;
	mov.u32 	%r4, %ntid.x;
	mov.u32 	%r5, %tid.x;
	mad.lo.s32 	%r6, %r3, %r4, %r5;
	add.s32 	%r1, %r6, 1;
	setp.gt.s32 	%p1, %r1, %r2;
	@%p1 bra 	$L__BB0_5;
	ld.param.f64 	%fd91, [_Z19neuralNetworkKernelPdS_S_S_idddddddddddS_PiS__param_14];
	ld.param.f64 	%fd90, [_Z19neuralNetworkKernelPdS_S_S_idddddddddddS_PiS__param_6];
	ld.param.u64 	%rd27, [_Z19neuralNetworkKernelPdS_S_S_idddddddddddS_PiS__param_2];
	ld.param.u64 	%rd26, [_Z19neuralNetworkKernelPdS_S_S_idddddddddddS_PiS__param_0];
	cvta.to.global.u64 	%rd15, %rd26;
	cvta.to.global.u64 	%rd16, %rd27;
	cvta.to.global.u64 	%rd17, %rd11;
	cvta.to.global.u64 	%rd18, %rd9;
	mul.wide.s32 	%rd19, %r1, 8;
	add.s64 	%rd2, %rd15, %rd19;
	ld.global.f64 	%fd13, [%rd2];
	add.s64 	%rd3, %rd16, %rd19;
	ld.global.f64 	%fd14, [%rd3];
	add.s64 	%rd4, %rd17, %rd19;
	ld.global.f64 	%fd15, [%rd4];
	add.s64 	%rd20, %rd18, %rd19;
	ld.global.f64 	%fd16, [%rd20];
	fma.rn.f64 	%fd17, %fd13, %fd13, %fd16;
	add.f64 	%fd18, %fd6, %fd17;
	add.f64 	%fd19, %fd12, %fd18;
	div.rn.f64 	%fd20, %fd19, %fd8;
	mov.f64 	%fd21, 0d3FF0000000000000;
	sub.f64 	%fd22, %fd21, %fd14;
	div.rn.f64 	%fd23, %fd22, %fd10;
	sub.f64 	%fd24, %fd9, %fd15;
	div.rn.f64 	%fd25, %fd24, %fd91;
	mul.f64 	%fd26, %fd90, 0d3FE0000000000000;
	div.rn.f64 	%fd27, %fd90, 0d4018000000000000;
	fma.rn.f64 	%fd28, %fd26, %fd20, %fd13;
	fma.rn.f64 	%fd29, %fd26, %fd23, %fd14;
	fma.rn.f64 	%fd30, %fd26, %fd25, %fd15;
	fma.rn.f64 	%fd31, %fd28, %fd28, %fd16;
	add.f64 	%fd32, %fd6, %fd31;
	add.f64 	%fd33, %fd12, %fd32;
	div.rn.f64 	%fd34, %fd33, %fd8;
	sub.f64 	%fd35, %fd21, %fd29;
	div.rn.f64 	%fd36, %fd35, %fd10;
	sub.f64 	%fd37, %fd9, %fd30;
	div.rn.f64 	%fd38, %fd37, %fd91;
	fma.rn.f64 	%fd39, %fd26, %fd34, %fd13;
	fma.rn.f64 	%fd40, %fd26, %fd36, %fd14;
	fma.rn.f64 	%fd41, %fd26, %fd38, %fd15;
	fma.rn.f64 	%fd42, %fd39, %fd39, %fd16;
	add.f64 	%fd43, %fd6, %fd42;
	add.f64 	%fd44, %fd12, %fd43;
	div.rn.f64 	%fd45, %fd44, %fd8;
	sub.f64 	%fd46, %fd21, %fd40;
	div.rn.f64 	%fd47, %fd46, %fd10;
	sub.f64 	%fd48, %fd9, %fd41;
	div.rn.f64 	%fd49, %fd48, %fd91;
	fma.rn.f64 	%fd50, %fd90, %fd45, %fd13;
	add.f64 	%fd51, %fd34, %fd45;
	fma.rn.f64 	%fd52, %fd90, %fd47, %fd14;
	add.f64 	%fd53, %fd36, %fd47;
	fma.rn.f64 	%fd54, %fd90, %fd49, %fd15;
	add.f64 	%fd55, %fd38, %fd49;
	fma.rn.f64 	%fd56, %fd50, %fd50, %fd16;
	add.f64 	%fd57, %fd6, %fd56;
	add.f64 	%fd58, %fd12, %fd57;
	div.rn.f64 	%fd59, %fd58, %fd8;
	sub.f64 	%fd60, %fd21, %fd52;
	div.rn.f64 	%fd61, %fd60, %fd10;
	sub.f64 	%fd62, %fd9, %fd54;
	div.rn.f64 	%fd63, %fd62, %fd91;
	add.f64 	%fd64, %fd20, %fd59;
	fma.rn.f64 	%fd65, %fd51, 0d4000000000000000, %fd64;
	fma.rn.f64 	%fd66, %fd27, %fd65, %fd13;
	add.f64 	%fd67, %fd23, %fd61;
	fma.rn.f64 	%fd68, %fd53, 0d4000000000000000, %fd67;
	fma.rn.f64 	%fd69, %fd27, %fd68, %fd14;
	add.f64 	%fd70, %fd25, %fd63;
	fma.rn.f64 	%fd71, %fd55, 0d4000000000000000, %fd70;
	fma.rn.f64 	%fd72, %fd27, %fd71, %fd15;
	st.global.f64 	[%rd2], %fd66;
	st.global.f64 	[%rd3], %fd69;
	st.global.f64 	[%rd4], %fd72;
	ld.global.f64 	%fd73, [%rd2];
	setp.ltu.f64 	%p2, %fd73, %fd4;
	@%p2 bra 	$L__BB0_5;
	cvta.to.global.u64 	%rd21, %rd13;
	atom.global.add.u32 	%r7, [%rd21], 1;
	shl.b32 	%r8, %r7, 1;
	cvta.to.global.u64 	%rd22, %rd12;
	mul.wide.s32 	%rd23, %r8, 8;
	add.s64 	%rd24, %rd22, %rd23;
	st.global.f64 	[%rd24], %fd2;
	cvt.rn.f64.s32 	%fd74, %r1;
	st.global.f64 	[%rd24+8], %fd74;
	ld.global.f64 	%fd75, [%rd3];
	mul.f64 	%fd76, %fd7, %fd75;
	ld.global.f64 	%fd77, [%rd4];
	mul.f64 	%fd78, %fd76, %fd77;
	cvt.rn.f64.s32 	%fd79, %r2;
	div.rn.f64 	%fd1, %fd78, %fd79;
	ld.global.u64 	%rd28, [%rd1];
$L__BB0_3:
	mov.b64 	%fd80, %rd28;
	add.f64 	%fd81, %fd1, %fd80;
	mov.b64 	%rd25, %fd81;
	atom.relaxed.global.cas.b64 	%rd7, [%rd1], %rd28, %rd25;
	setp.ne.s64 	%p3, %rd28, %rd7;
	mov.u64 	%rd28, %rd7;
	@%p3 bra 	$L__BB0_3;
	st.global.f64 	[%rd2], %fd5;
	ld.global.f64 	%fd82, [%rd3];
	ld.global.f64 	%fd83, [%rd4];
	mul.f64 	%fd84, %fd82, %fd83;
	sub.f64 	%fd85, %fd82, %fd84;
	st.global.f64 	[%rd3], %fd85;
	ld.global.f64 	%fd86, [%rd4];
	mov.f64 	%fd87, 0d3FF0000000000000;
	sub.f64 	%fd88, %fd87, %fd86;
	fma.rn.f64 	%fd89, %fd9, %fd88, %fd86;
	st.global.f64 	[%rd4], %fd89;
$L__BB0_5:
	ret;

}
	// .globl	_Z19updateNeuronsKernelPdid
.visible .entry _Z19updateNeuronsKernelPdid(
	.param .u64 .ptr .align 1 _Z19updateNeuronsKernelPdid_param_0,
	.param .u32 _Z19updateNeuronsKernelPdid_param_1,
	.param .f64 _Z19updateNeuronsKernelPdid_param_2
)
{
	.reg .pred 	%p<2>;
	.reg .b32 	%r<7>;
	.reg .b64 	%rd<5>;
	.reg .b64 	%fd<4>;

	ld.param.u64 	%rd1, [_Z19updateNeuronsKernelPdid_param_0];
	ld.param.u32 	%r2, [_Z19updateNeuronsKernelPdid_param_1];
	ld.param.f64 	%fd1, [_Z19updateNeuronsKernelPdid_param_2];
	mov.u32 	%r3, %ctaid.x;
	mov.u32 	%r4, %ntid.x;
	mov.u32 	%r5, %tid.x;
	mad.lo.s32 	%r6, %r3, %r4, %r5;
	add.s32 	%r1, %r6, 1;
	setp.gt.s32 	%p1, %r1, %r2;
	@%p1 bra 	$L__BB1_2;
	cvta.to.global.u64 	%rd2, %rd1;
	mul.wide.s32 	%rd3, %r1, 8;
	add.s64 	%rd4, %rd2, %rd3;
	ld.global.f64 	%fd2, [%rd4];
	add.f64 	%fd3, %fd1, %fd2;
	st.global.f64 	[%rd4], %fd3;
$L__BB1_2:
	ret;

}


// ===== COMPILED SASS (sm_100) =====

	.target	sm_100

	.elftype	@"ET_EXEC"


//--------------------- .note.nv.tkinfo           --------------------------
	.section	.note.nv.tkinfo,"",@"SHT_NOTE"
	.sectionflags	@"SHF_NOTE_NV_TKINFO"
	.tkinfo
        /*0018*/ 	.word	0x00000002
        /*0030*/ 	.string	""
        /*0030*/ 	.string	"ptxas"
        /*0030*/ 	.string	"Cuda compilation tools, release 13.0, V13.0.88"
        /*0030*/ 	.string	"Build cuda_13.0.r13.0/compiler.36424714_0"
        /*0030*/ 	.string	"-arch sm_100 -m 64 "



//--------------------- .note.nv.cuinfo           --------------------------
	.section	.note.nv.cuinfo,"",@"SHT_NOTE"
	.sectionflags	@"SHF_NOTE_NV_CUINFO"
        /*0018*/ 	.short	0x0002
        /*001a*/ 	.short	0x0064
        /*001c*/ 	.short	0x0082
	.zero		2


//--------------------- .nv.info                  --------------------------
	.section	.nv.info,"",@"SHT_CUDA_INFO"
	.align	4


	//----- nvinfo : EIATTR_REGCOUNT
	.align		4
        /*0000*/ 	.byte	0x04, 0x2f
        /*0002*/ 	.short	(.L_1 - .L_0)
	.align		4
.L_0:
        /*0004*/ 	.word	index@(_Z19neuralNetworkKernelPdS_S_S_idddddddddddS_PiS_)
        /*0008*/ 	.word	0x00000038


	//----- nvinfo : EIATTR_FRAME_SIZE
	.align		4
.L_1:
        /*000c*/ 	.byte	0x04, 0x11
        /*000e*/ 	.short	(.L_3 - .L_2)
	.align		4
.L_2:
        /*0010*/ 	.word	index@($__internal_0_$__cuda_sm20_div_rn_f64_full)
        /*0014*/ 	.word	0x00000000


	//----- nvinfo : EIATTR_FRAME_SIZE
	.align		4
.L_3:
        /*0018*/ 	.byte	0x04, 0x11
        /*001a*/ 	.short	(.L_5 - .L_4)
	.align		4
.L_4:
        /*001c*/ 	.word	index@(_Z19neuralNetworkKernelPdS_S_S_idddddddddddS_PiS_)
        /*0020*/ 	.word	0x00000000


	//----- nvinfo : EIATTR_REGCOUNT
	.align		4
.L_5:
        /*0024*/ 	.byte	0x04, 0x2f
        /*0026*/ 	.short	(.L_7 - .L_6)
	.align		4
.L_6:
        /*0028*/ 	.word	index@(_Z19updateNeuronsKernelPdid)
        /*002c*/ 	.word	0x00000008


	//----- nvinfo : EIATTR_FRAME_SIZE
	.align		4
.L_7:
        /*0030*/ 	.byte	0x04, 0x11
        /*0032*/ 	.short	(.L_9 - .L_8)
	.align		4
.L_8:
        /*0034*/ 	.word	index@(_Z19updateNeuronsKernelPdid)
        /*0038*/ 	.word	0x00000000


	//----- nvinfo : EIATTR_MIN_STACK_SIZE
	.align		4
.L_9:
        /*003c*/ 	.byte	0x04, 0x12
        /*003e*/ 	.short	(.L_11 - .L_10)
	.align		4
.L_10:
        /*0040*/ 	.word	index@(_Z19updateNeuronsKernelPdid)
        /*0044*/ 	.word	0x00000000


	//----- nvinfo : EIATTR_MIN_STACK_SIZE
	.align		4
.L_11:
        /*0048*/ 	.byte	0x04, 0x12
        /*004a*/ 	.short	(.L_13 - .L_12)
	.align		4
.L_12:
        /*004c*/ 	.word	index@(_Z19neuralNetworkKernelPdS_S_S_idddddddddddS_PiS_)
        /*0050*/ 	.word	0x00000000
.L_13:


//--------------------- .nv.compat                --------------------------
	.section	.nv.compat,"",@"SHT_CUDA_COMPAT_INFO"
	.align	4
        /*0000*/ 	.byte	0x02, 0x09, 0x00, 0x00, 0x02, 0x02, 0x01, 0x00, 0x02, 0x05, 0x05, 0x00, 0x03, 0x07, 0x01, 0x01
        /*0010*/ 	.byte	0x02, 0x03, 0x00, 0x00, 0x02, 0x06, 0x01, 0x00, 0x04, 0x0b, 0x08, 0x00, 0x01, 0x00, 0x00, 0x00
        /*0020*/ 	.byte	0x00, 0x00, 0x00, 0x00


//--------------------- .nv.info._Z19updateNeuronsKernelPdid --------------------------
	.section	.nv.info._Z19updateNeuronsKernelPdid,"",@"SHT_CUDA_INFO"
	.sectionflags	@""
	.align	4


	//----- nvinfo : EIATTR_CUDA_API_VERSION
	.align		4
        /*0000*/ 	.byte	0x04, 0x37
        /*0002*/ 	.short	(.L_15 - .L_14)
.L_14:
        /*0004*/ 	.word	0x00000082


	//----- nvinfo : EIATTR_KPARAM_INFO
	.align		4
.L_15:
        /*0008*/ 	.byte	0x04, 0x17
        /*000a*/ 	.short	(.L_17 - .L_16)
.L_16:
        /*000c*/ 	.word	0x00000000
        /*0010*/ 	.short	0x0002
        /*0012*/ 	.short	0x0010
        /*0014*/ 	.byte	0x00, 0xf0, 0x21, 0x00


	//----- nvinfo : EIATTR_KPARAM_INFO
	.align		4
.L_17:
        /*0018*/ 	.byte	0x04, 0x17
        /*001a*/ 	.short	(.L_19 - .L_18)
.L_18:
        /*001c*/ 	.word	0x00000000
        /*0020*/ 	.short	0x0001
        /*0022*/ 	.short	0x0008
        /*0024*/ 	.byte	0x00, 0xf0, 0x11, 0x00


	//----- nvinfo : EIATTR_KPARAM_INFO
	.align		4
.L_19:
        /*0028*/ 	.byte	0x04, 0x17
        /*002a*/ 	.short	(.L_21 - .L_20)
.L_20:
        /*002c*/ 	.word	0x00000000
        /*0030*/ 	.short	0x0000
        /*0032*/ 	.short	0x0000
        /*0034*/ 	.byte	0x00, 0xf5, 0x21, 0x00


	//----- nvinfo : EIATTR_SPARSE_MMA_MASK
	.align		4
.L_21:
        /*0038*/ 	.byte	0x03, 0x50
        /*003a*/ 	.short	0x0000


	//----- nvinfo : EIATTR_MAXREG_COUNT
	.align		4
        /*003c*/ 	.byte	0x03, 0x1b
        /*003e*/ 	.short	0x00ff


	//----- nvinfo : EIATTR_MERCURY_ISA_VERSION
	.align		4
        /*0040*/ 	.byte	0x03, 0x5f
        /*0042*/ 	.short	0x0101


	//----- nvinfo : EIATTR_VRC_CTA_INIT_COUNT
	.align		4
        /*0044*/ 	.byte	0x02, 0x4a
	.zero		1
	.zero		1


	//----- nvinfo : EIATTR_EXIT_INSTR_OFFSETS
	.align		4
        /*0048*/ 	.byte	0x04, 0x1c
        /*004a*/ 	.short	(.L_23 - .L_22)


	//   ....[0]....
.L_22:
        /*004c*/ 	.word	0x00000080


	//   ....[1]....
        /*0050*/ 	.word	0x00000100


	//----- nvinfo : EIATTR_CBANK_PARAM_SIZE
	.align		4
.L_23:
        /*0054*/ 	.byte	0x03, 0x19
        /*0056*/ 	.short	0x0018


	//----- nvinfo : EIATTR_PARAM_CBANK
	.align		4
        /*0058*/ 	.byte	0x04, 0x0a
        /*005a*/ 	.short	(.L_25 - .L_24)
	.align		4
.L_24:
        /*005c*/ 	.word	index@(.nv.constant0._Z19updateNeuronsKernelPdid)
        /*0060*/ 	.short	0x0380
        /*0062*/ 	.short	0x0018


	//----- nvinfo : EIATTR_SW_WAR
	.align		4
.L_25:
        /*0064*/ 	.byte	0x04, 0x36
        /*0066*/ 	.short	(.L_27 - .L_26)
.L_26:
        /*0068*/ 	.word	0x00000008
.L_27:


//--------------------- .nv.info._Z19neuralNetworkKernelPdS_S_S_idddddddddddS_PiS_ --------------------------
	.section	.nv.info._Z19neuralNetworkKernelPdS_S_S_idddddddddddS_PiS_,"",@"SHT_CUDA_INFO"
	.sectionflags	@""
	.align	4


	//----- nvinfo : EIATTR_CUDA_API_VERSION
	.align		4
        /*0000*/ 	.byte	0x04, 0x37
        /*0002*/ 	.short	(.L_29 - .L_28)
.L_28:
        /*0004*/ 	.word	0x00000082


	//----- nvinfo : EIATTR_KPARAM_INFO
	.align		4
.L_29:
        /*0008*/ 	.byte	0x04, 0x17
        /*000a*/ 	.short	(.L_31 - .L_30)
.L_30:
        /*000c*/ 	.word	0x00000000
        /*0010*/ 	.short	0x0012
        /*0012*/ 	.short	0x0090
        /*0014*/ 	.byte	0x00, 0xf5, 0x21, 0x00


	//----- nvinfo : EIATTR_KPARAM_INFO
	.align		4
.L_31:
        /*0018*/ 	.byte	0x04, 0x17
        /*001a*/ 	.short	(.L_33 - .L_32)
.L_32:
        /*001c*/ 	.word	0x00000000
        /*0020*/ 	.short	0x0011
        /*0022*/ 	.short	0x0088
        /*0024*/ 	.byte	0x00, 0xf5, 0x21, 0x00


	//----- nvinfo : EIATTR_KPARAM_INFO
	.align		4
.L_33:
        /*0028*/ 	.byte	0x04, 0x17
        /*002a*/ 	.short	(.L_35 - .L_34)
.L_34:
        /*002c*/ 	.word	0x00000000
        /*0030*/ 	.short	0x0010
        /*0032*/ 	.short	0x0080
        /*0034*/ 	.byte	0x00, 0xf5, 0x21, 0x00


	//----- nvinfo : EIATTR_KPARAM_INFO
	.align		4
.L_35:
        /*0038*/ 	.byte	0x04, 0x17
        /*003a*/ 	.short	(.L_37 - .L_36)
.L_36:
        /*003c*/ 	.word	0x00000000
        /*0040*/ 	.short	0x000f
        /*0042*/ 	.short	0x0078
        /*0044*/ 	.byte	0x00, 0xf0, 0x21, 0x00


	//----- nvinfo : EIATTR_KPARAM_INFO
	.align		4
.L_37:
        /*0048*/ 	.byte	0x04, 0x17
        /*004a*/ 	.short	(.L_39 - .L_38)
.L_38:
        /*004c*/ 	.word	0x00000000
        /*0050*/ 	.short	0x000e
        /*0052*/ 	.short	0x0070
        /*0054*/ 	.byte	0x00, 0xf0, 0x21, 0x00


	//----- nvinfo : EIATTR_KPARAM_INFO
	.align		4
.L_39:
        /*0058*/ 	.byte	0x04, 0x17
        /*005a*/ 	.short	(.L_41 - .L_40)
.L_40:
        /*005c*/ 	.word	0x00000000
        /*0060*/ 	.short	0x000d
        /*0062*/ 	.short	0x0068
        /*0064*/ 	.byte	0x00, 0xf0, 0x21, 0x00


	//----- nvinfo : EIATTR_KPARAM_INFO
	.align		4
.L_41:
        /*0068*/ 	.byte	0x04, 0x17
        /*006a*/ 	.short	(.L_43 - .L_42)
.L_42:
        /*006c*/ 	.word	0x00000000
        /*0070*/ 	.short	0x000c
        /*0072*/ 	.short	0x0060
        /*0074*/ 	.byte	0x00, 0xf0, 0x21, 0x00


	//----- nvinfo : EIATTR_KPARAM_INFO
	.align		4
.L_43:
        /*0078*/ 	.byte	0x04, 0x17
        /*007a*/ 	.short	(.L_45 - .L_44)
.L_44:
        /*007c*/ 	.word	0x00000000
        /*0080*/ 	.short	0x000b
        /*0082*/ 	.short	0x0058
        /*0084*/ 	.byte	0x00, 0xf0, 0x21, 0x00


	//----- nvinfo : EIATTR_KPARAM_INFO
	.align		4
.L_45:
        /*0088*/ 	.byte	0x04, 0x17
        /*008a*/ 	.short	(.L_47 - .L_46)
.L_46:
        /*008c*/ 	.word	0x00000000
        /*0090*/ 	.short	0x000a
        /*0092*/ 	.short	0x0050
        /*0094*/ 	.byte	0x00, 0xf0, 0x21, 0x00


	//----- nvinfo : EIATTR_KPARAM_INFO
	.align		4
.L_47:
        /*0098*/ 	.byte	0x04, 0x17
        /*009a*/ 	.short	(.L_49 - .L_48)
.L_48:
        /*009c*/ 	.word	0x00000000
        /*00a0*/ 	.short	0x0009
        /*00a2*/ 	.short	0x0048
        /*00a4*/ 	.byte	0x00, 0xf0, 0x21, 0x00


	//----- nvinfo : EIATTR_KPARAM_INFO
	.align		4
.L_49:
        /*00a8*/ 	.byte	0x04, 0x17
        /*00aa*/ 	.short	(.L_51 - .L_50)
.L_50:
        /*00ac*/ 	.word	0x00000000
        /*00b0*/ 	.short	0x0008
        /*00b2*/ 	.short	0x0040
        /*00b4*/ 	.byte	0x00, 0xf0, 0x21, 0x00


	//----- nvinfo : EIATTR_KPARAM_INFO
	.align		4
.L_51:
        /*00b8*/ 	.byte	0x04, 0x17
        /*00ba*/ 	.short	(.L_53 - .L_52)
.L_52:
        /*00bc*/ 	.word	0x00000000
        /*00c0*/ 	.short	0x0007
        /*00c2*/ 	.short	0x0038
        /*00c4*/ 	.byte	0x00, 0xf0, 0x21, 0x00


	//----- nvinfo : EIATTR_KPARAM_INFO
	.align		4
.L_53:
        /*00c8*/ 	.byte	0x04, 0x17
        /*00ca*/ 	.short	(.L_55 - .L_54)
.L_54:
        /*00cc*/ 	.word	0x00000000
        /*00d0*/ 	.short	0x0006
        /*00d2*/ 	.short	0x0030
        /*00d4*/ 	.byte	0x00, 0xf0, 0x21, 0x00


	//----- nvinfo : EIATTR_KPARAM_INFO
	.align		4
.L_55:
        /*00d8*/ 	.byte	0x04, 0x17
        /*00da*/ 	.short	(.L_57 - .L_56)
.L_56:
        /*00dc*/ 	.word	0x00000000
        /*00e0*/ 	.short	0x0005
        /*00e2*/ 	.short	0x0028
        /*00e4*/ 	.byte	0x00, 0xf0, 0x21, 0x00


	//----- nvinfo : EIATTR_KPARAM_INFO
	.align		4
.L_57:
        /*00e8*/ 	.byte	0x04, 0x17
        /*00ea*/ 	.short	(.L_59 - .L_58)
.L_58:
        /*00ec*/ 	.word	0x00000000
        /*00f0*/ 	.short	0x0004
        /*00f2*/ 	.short	0x0020
        /*00f4*/ 	.byte	0x00, 0xf0, 0x11, 0x00


	//----- nvinfo : EIATTR_KPARAM_INFO
	.align		4
.L_59:
        /*00f8*/ 	.byte	0x04, 0x17
        /*00fa*/ 	.short	(.L_61 - .L_60)
.L_60:
        /*00fc*/ 	.word	0x00000000
        /*0100*/ 	.short	0x0003
        /*0102*/ 	.short	0x0018
        /*0104*/ 	.byte	0x00, 0xf5, 0x21, 0x00


	//----- nvinfo : EIATTR_KPARAM_INFO
	.align		4
.L_61:
        /*0108*/ 	.byte	0x04, 0x17
        /*010a*/ 	.short	(.L_63 - .L_62)
.L_62:
        /*010c*/ 	.word	0x00000000
        /*0110*/ 	.short	0x0002
        /*0112*/ 	.short	0x0010
        /*0114*/ 	.byte	0x00, 0xf5, 0x21, 0x00


	//----- nvinfo : EIATTR_KPARAM_INFO
	.align		4
.L_63:
        /*0118*/ 	.byte	0x04, 0x17
        /*011a*/ 	.short	(.L_65 - .L_64)
.L_64:
        /*011c*/ 	.word	0x00000000
        /*0120*/ 	.short	0x0001
        /*0122*/ 	.short	0x0008
        /*0124*/ 	.byte	0x00, 0xf5, 0x21, 0x00


	//----- nvinfo : EIATTR_KPARAM_INFO
	.align		4
.L_65:
        /*0128*/ 	.byte	0x04, 0x17
        /*012a*/ 	.short	(.L_67 - .L_66)
.L_66:
        /*012c*/ 	.word	0x00000000
        /*0130*/ 	.short	0x0000
        /*0132*/ 	.short	0x0000
        /*0134*/ 	.byte	0x00, 0xf5, 0x21, 0x00


	//----- nvinfo : EIATTR_SPARSE_MMA_MASK
	.align		4
.L_67:
        /*0138*/ 	.byte	0x03, 0x50
        /*013a*/ 	.short	0x0000


	//----- nvinfo : EIATTR_MAXREG_COUNT
	.align		4
        /*013c*/ 	.byte	0x03, 0x1b
        /*013e*/ 	.short	0x00ff


	//----- nvinfo : EIATTR_MERCURY_ISA_VERSION
	.align		4
        /*0140*/ 	.byte	0x03, 0x5f
        /*0142*/ 	.short	0x0101


	//----- nvinfo : EIATTR_INT_WARP_WIDE_INSTR_OFFSETS
	.align		4
        /*0144*/ 	.byte	0x04, 0x31
        /*0146*/ 	.short	(.L_69 - .L_68)


	//   ....[0]....
.L_68:
        /*0148*/ 	.word	0x00001a60


	//   ....[1]....
        /*014c*/ 	.word	0x00001b30


	//----- nvinfo : EIATTR_VRC_CTA_INIT_COUNT
	.align		4
.L_69:
        /*0150*/ 	.byte	0x02, 0x4a
	.zero		1
	.zero		1


	//----- nvinfo : EIATTR_EXIT_INSTR_OFFSETS
	.align		4
        /*0154*/ 	.byte	0x04, 0x1c
        /*0156*/ 	.short	(.L_71 - .L_70)


	//   ....[0]....
.L_70:
        /*0158*/ 	.word	0x00000080


	//   ....[1]....
        /*015c*/ 	.word	0x00001a40


	//   ....[2]....
        /*0160*/ 	.word	0x00001eb0


	//----- nvinfo : EIATTR_CRS_STACK_SIZE
	.align		4
.L_71:
        /*0164*/ 	.byte	0x04, 0x1e
        /*0166*/ 	.short	(.L_73 - .L_72)
.L_72:
        /*0168*/ 	.word	0x00000000


	//----- nvinfo : EIATTR_CBANK_PARAM_SIZE
	.align		4
.L_73:
        /*016c*/ 	.byte	0x03, 0x19
        /*016e*/ 	.short	0x0098


	//----- nvinfo : EIATTR_PARAM_CBANK
	.align		4
        /*0170*/ 	.byte	0x04, 0x0a
        /*0172*/ 	.short	(.L_75 - .L_74)
	.align		4
.L_74:
        /*0174*/ 	.word	index@(.nv.constant0._Z19neuralNetworkKernelPdS_S_S_idddddddddddS_PiS_)
        /*0178*/ 	.short	0x0380
        /*017a*/ 	.short	0x0098


	//----- nvinfo : EIATTR_SW_WAR
	.align		4
.L_75:
        /*017c*/ 	.byte	0x04, 0x36
        /*017e*/ 	.short	(.L_77 - .L_76)
.L_76:
        /*0180*/ 	.word	0x00000008
.L_77:


//--------------------- .nv.callgraph             --------------------------
	.section	.nv.callgraph,"",@"SHT_CUDA_CALLGRAPH"
	.align	4
	.sectionentsize	8
	.align		4
        /*0000*/ 	.word	0x00000000
	.align		4
        /*0004*/ 	.word	0xffffffff
	.align		4
        /*0008*/ 	.word	0x00000000
	.align		4
        /*000c*/ 	.word	0xfffffffe
	.align		4
        /*0010*/ 	.word	0x00000000
	.align		4
        /*0014*/ 	.word	0xfffffffd
	.align		4
        /*0018*/ 	.word	0x00000000
	.align		4
        /*001c*/ 	.word	0xfffffffc


//--------------------- .text._Z19updateNeuronsKernelPdid --------------------------
	.section	.text._Z19updateNeuronsKernelPdid,"ax",@progbits
	.align	128
        .global         _Z19updateNeuronsKernelPdid
        .type           _Z19updateNeuronsKernelPdid,@function
        .size           _Z19updateNeuronsKernelPdid,(.L_x_37 - _Z19updateNeuronsKernelPdid)
        .other          _Z19updateNeuronsKernelPdid,@"STO_CUDA_ENTRY STV_DEFAULT"
_Z19updateNeuronsKernelPdid:
.text._Z19updateNeuronsKernelPdid:
[----:B------:R-:W-:Y:S01]  /*0000*/  LDC R1, c[0x0][0x37c] ;  /* 0x0000df00ff017b82 */ /* 0x000fe20000000800 */
[----:B------:R-:W0:Y:S07]  /*0010*/  S2R R3, SR_TID.X ;  /* 0x0000000000037919 */ /* 0x000e2e0000002100 */
[----:B------:R-:W0:Y:S01]  /*0020*/  S2UR UR4, SR_CTAID.X ;  /* 0x00000000000479c3 */ /* 0x000e220000002500 */
[----:B------:R-:W1:Y:S07]  /*0030*/  LDCU UR5, c[0x0][0x388] ;  /* 0x00007100ff0577ac */ /* 0x000e6e0008000800 */
[----:B------:R-:W0:Y:S02]  /*0040*/  LDC R0, c[0x0][0x360] ;  /* 0x0000d800ff007b82 */ /* 0x000e240000000800 */
[----:B0-----:R-:W-:-:S05]  /*0050*/  IMAD R0, R0, UR4, R3 ;  /* 0x0000000400007c24 */ /* 0x001fca000f8e0203 */
[----:B------:R-:W-:-:S04]  /*0060*/  IADD3 R5, PT, PT, R0, 0x1, RZ ;  /* 0x0000000100057810 */ /* 0x000fc80007ffe0ff */
[----:B-1----:R-:W-:-:S13]  /*0070*/  ISETP.GT.AND P0, PT, R5, UR5, PT ;  /* 0x0000000505007c0c */ /* 0x002fda000bf04270 */
[----:B------:R-:W-:Y:S05]  /*0080*/  @P0 EXIT ;  /* 0x000000000000094d */ /* 0x000fea0003800000 */
[----:B------:R-:W0:Y:S01]  /*0090*/  LDC.64 R2, c[0x0][0x380] ;  /* 0x0000e000ff027b82 */ /* 0x000e220000000a00 */
[----:B------:R-:W1:Y:S01]  /*00a0*/  LDCU.64 UR4, c[0x0][0x358] ;  /* 0x00006b00ff0477ac */ /* 0x000e620008000a00 */
[----:B------:R-:W2:Y:S01]  /*00b0*/  LDCU.64 UR6, c[0x0][0x390] ;  /* 0x00007200ff0677ac */ /* 0x000ea20008000a00 */
[----:B0-----:R-:W-:-:S05]  /*00c0*/  IMAD.WIDE R2, R5, 0x8, R2 ;  /* 0x0000000805027825 */ /* 0x001fca00078e0202 */
[----:B-1----:R-:W2:Y:S02]  /*00d0*/  LDG.E.64 R4, desc[UR4][R2.64] ;  /* 0x0000000402047981 */ /* 0x002ea4000c1e1b00 */
[----:B--2---:R-:W-:-:S07]  /*00e0*/  DADD R4, R4, UR6 ;  /* 0x0000000604047e29 */ /* 0x004fce0008000000 */
[----:B------:R-:W-:Y:S01]  /*00f0*/  STG.E.64 desc[UR4][R2.64], R4 ;  /* 0x0000000402007986 */ /* 0x000fe2000c101b04 */
[----:B------:R-:W-:Y:S05]  /*0100*/  EXIT ;  /* 0x000000000000794d */ /* 0x000fea0003800000 */
.L_x_0:
[----:B------:R-:W-:-:S00]  /*0110*/  BRA `(.L_x_0) ;  /* 0xfffffffc00fc7947 */ /* 0x000fc0000383ffff */
[----:B------:R-:W-:-:S00]  /*0120*/  NOP ;  /* 0x0000000000007918 */ /* 0x000fc00000000000 */
        /* <DEDUP_REMOVED lines=13> */
.L_x_37:


//--------------------- .text._Z19neuralNetworkKernelPdS_S_S_idddddddddddS_PiS_ --------------------------
	.section	.text._Z19neuralNetworkKernelPdS_S_S_idddddddddddS_PiS_,"ax",@progbits
	.align	128
        .global         _Z19neuralNetworkKernelPdS_S_S_idddddddddddS_PiS_
        .type           _Z19neuralNetworkKernelPdS_S_S_idddddddddddS_PiS_,@function
        .size           _Z19neuralNetworkKernelPdS_S_S_idddddddddddS_PiS_,(.L_x_36 - _Z19neuralNetworkKernelPdS_S_S_idddddddddddS_PiS_)
        .other          _Z19neuralNetworkKernelPdS_S_S_idddddddddddS_PiS_,@"STO_CUDA_ENTRY STV_DEFAULT"
_Z19neuralNetworkKernelPdS_S_S_idddddddddddS_PiS_:
.text._Z19neuralNetworkKernelPdS_S_S_idddddddddddS_PiS_:
[----:B------:R-:W-:Y:S01]  /*0000*/  LDC R1, c[0x0][0x37c] ;  /* 0x0000df00ff017b82 */ /* 0x000fe20000000800 */
[----:B------:R-:W0:Y:S07]  /*0010*/  S2R R3, SR_TID.X ;  /* 0x0000000000037919 */ /* 0x000e2e0000002100 */
[----:B------:R-:W0:Y:S01]  /*0020*/  S2UR UR4, SR_CTAID.X ;  /* 0x00000000000479c3 */ /* 0x000e220000002500 */
[----:B------:R-:W1:Y:S07]  /*0030*/  LDCU UR5, c[0x0][0x3a0] ;  /* 0x00007400ff0577ac */ /* 0x000e6e0008000800 */
[----:B------:R-:W0:Y:S02]  /*0040*/  LDC R0, c[0x0][0x360] ;  /* 0x0000d800ff007b82 */ /* 0x000e240000000800 */
[----:B0-----:R-:W-:-:S04]  /*0050*/  IMAD R0, R0, UR4, R3 ;  /* 0x0000000400007c24 */ /* 0x001fc8000f8e0203 */
[----:B------:R-:W-:-:S05]  /*0060*/  VIADD R0, R0, 0x1 ;  /* 0x0000000100007836 */ /* 0x000fca0000000000 */
[----:B-1----:R-:W-:-:S13]  /*0070*/  ISETP.GT.AND P0, PT, R0, UR5, PT ;  /* 0x0000000500007c0c */ /* 0x002fda000bf04270 */
[----:B------:R-:W-:Y:S05]  /*0080*/  @P0 EXIT ;  /* 0x000000000000094d */ /* 0x000fea0003800000 */
[----:B------:R-:W0:Y:S01]  /*0090*/  LDC.64 R20, c[0x0][0x388] ;  /* 0x0000e200ff147b82 */ /* 0x000e220000000a00 */
[----:B------:R-:W1:Y:S01]  /*00a0*/  LDCU.64 UR4, c[0x0][0x358] ;  /* 0x00006b00ff0477ac */ /* 0x000e620008000a00 */
[----:B------:R-:W2:Y:S06]  /*00b0*/  LDCU UR10, c[0x0][0x3dc] ;  /* 0x00007b80ff0a77ac */ /* 0x000eac0008000800 */
[----:B------:R-:W3:Y:S08]  /*00c0*/  LDC.64 R38, c[0x0][0x380] ;  /* 0x0000e000ff267b82 */ /* 0x000ef00000000a00 */
[----:B------:R-:W4:Y:S08]  /*00d0*/  LDC.64 R34, c[0x0][0x390] ;  /* 0x0000e400ff227b82 */ /* 0x000f300000000a00 */
[----:B------:R-:W2:Y:S01]  /*00e0*/  LDC.64 R32, c[0x0][0x398] ;  /* 0x0000e600ff207b82 */ /* 0x000ea20000000a00 */
[C---:B0-----:R-:W-:Y:S01]  /*00f0*/  IMAD.WIDE R20, R0.reuse, 0x8, R20 ;  /* 0x0000000800147825 */ /* 0x041fe200078e0214 */
[----:B------:R-:W0:Y:S06]  /*0100*/  LDCU.64 UR6, c[0x0][0x3c8] ;  /* 0x00007900ff0677ac */ /* 0x000e2c0008000a00 */
[----:B------:R-:W0:Y:S01]  /*0110*/  LDC.64 R8, c[0x0][0x3d8] ;  /* 0x0000f600ff087b82 */ /* 0x000e220000000a00 */
[C---:B---3--:R-:W-:Y:S01]  /*0120*/  IMAD.WIDE R38, R0.reuse, 0x8, R38 ;  /* 0x0000000800267825 */ /* 0x048fe200078e0226 */
[----:B-1----:R-:W3:Y:S01]  /*0130*/  LDG.E.64 R20, desc[UR4][R20.64] ;  /* 0x0000000414147981 */ /* 0x002ee2000c1e1b00 */
[----:B------:R-:W1:Y:S03]  /*0140*/  LDCU.64 UR8, c[0x0][0x3f8] ;  /* 0x00007f00ff0877ac */ /* 0x000e660008000a00 */
[----:B------:R-:W3:Y:S01]  /*0150*/  LDG.E.64 R36, desc[UR4][R38.64] ;  /* 0x0000000426247981 */ /* 0x000ee2000c1e1b00 */
[----:B----4-:R-:W-:-:S05]  /*0160*/  IMAD.WIDE R34, R0, 0x8, R34 ;  /* 0x0000000800227825 */ /* 0x010fca00078e0222 */
[----:B------:R4:W5:Y:S01]  /*0170*/  LDG.E.64 R30, desc[UR4][R34.64] ;  /* 0x00000004221e7981 */ /* 0x000962000c1e1b00 */
[----:B--2---:R-:W-:-:S05]  /*0180*/  IMAD.WIDE R32, R0, 0x8, R32 ;  /* 0x0000000800207825 */ /* 0x004fca00078e0220 */
[----:B------:R4:W5:Y:S01]  /*0190*/  LDG.E.64 R28, desc[UR4][R32.64] ;  /* 0x00000004201c7981 */ /* 0x000962000c1e1b00 */
[----:B------:R-:W0:Y:S01]  /*01a0*/  MUFU.RCP64H R3, UR10 ;  /* 0x0000000a00037d08 */ /* 0x000e220008001800 */
[----:B------:R-:W-:-:S06]  /*01b0*/  IMAD.MOV.U32 R2, RZ, RZ, 0x1 ;  /* 0x00000001ff027424 */ /* 0x000fcc00078e00ff */
[----:B0-----:R-:W-:-:S08]  /*01c0*/  DFMA R4, R2, -R8, 1 ;  /* 0x3ff000000204742b */ /* 0x001fd00000000808 */
[----:B------:R-:W-:-:S08]  /*01d0*/  DFMA R4, R4, R4, R4 ;  /* 0x000000040404722b */ /* 0x000fd00000000004 */
[----:B------:R-:W-:-:S08]  /*01e0*/  DFMA R4, R2, R4, R2 ;  /* 0x000000040204722b */ /* 0x000fd00000000002 */
[----:B------:R-:W-:-:S08]  /*01f0*/  DFMA R6, R4, -R8, 1 ;  /* 0x3ff000000406742b */ /* 0x000fd00000000808 */
[----:B------:R-:W-:Y:S01]  /*0200*/  DFMA R6, R4, R6, R4 ;  /* 0x000000060406722b */ /* 0x000fe20000000004 */
[----:B------:R-:W-:Y:S01]  /*0210*/  BSSY.RECONVERGENT B1, `(.L_x_1) ;  /* 0x0000013000017945 */ /* 0x000fe20003800200 */
[----:B---3--:R-:W-:-:S08]  /*0220*/  DFMA R2, R36, R36, R20 ;  /* 0x000000242402722b */ /* 0x008fd00000000014 */
[----:B------:R-:W-:-:S08]  /*0230*/  DADD R2, R2, UR6 ;  /* 0x0000000602027e29 */ /* 0x000fd00008000000 */
[----:B-1----:R-:W-:-:S08]  /*0240*/  DADD R24, R2, UR8 ;  /* 0x0000000802187e29 */ /* 0x002fd00008000000 */
[----:B------:R-:W-:-:S08]  /*0250*/  DMUL R16, R24, R6 ;  /* 0x0000000618107228 */ /* 0x000fd00000000000 */
[----:B------:R-:W-:-:S08]  /*0260*/  DFMA R2, R16, -R8, R24 ;  /* 0x800000081002722b */ /* 0x000fd00000000018 */
[----:B------:R-:W-:Y:S01]  /*0270*/  DFMA R16, R6, R2, R16 ;  /* 0x000000020610722b */ /* 0x000fe20000000010 */
[----:B------:R-:W-:-:S09]  /*0280*/  FSETP.GEU.AND P1, PT, |R25|, 6.5827683646048100446e-37, PT ;  /* 0x036000001900780b */ /* 0x000fd20003f2e200 */
[----:B------:R-:W-:-:S05]  /*0290*/  FFMA R2, RZ, UR10, R17 ;  /* 0x0000000aff027c23 */ /* 0x000fca0008000011 */
[----:B------:R-:W-:-:S13]  /*02a0*/  FSETP.GT.AND P0, PT, |R2|, 1.469367938527859385e-39, PT ;  /* 0x001000000200780b */ /* 0x000fda0003f04200 */
[----:B----4-:R-:W-:Y:S05]  /*02b0*/  @P0 BRA P1, `(.L_x_2) ;  /* 0x0000000000200947 */ /* 0x010fea0000800000 */
[----:B------:R-:W0:Y:S01]  /*02c0*/  LDCU.64 UR6, c[0x0][0x3d8] ;  /* 0x00007b00ff0677ac */ /* 0x000e220008000a00 */
[----:B------:R-:W-:Y:S01]  /*02d0*/  IMAD.MOV.U32 R26, RZ, RZ, R24 ;  /* 0x000000ffff1a7224 */ /* 0x000fe200078e0018 */
[----:B------:R-:W-:Y:S01]  /*02e0*/  MOV R22, 0x320 ;  /* 0x0000032000167802 */ /* 0x000fe20000000f00 */
[----:B0-----:R-:W-:Y:S01]  /*02f0*/  IMAD.U32 R24, RZ, RZ, UR6 ;  /* 0x00000006ff187e24 */ /* 0x001fe2000f8e00ff */
[----:B------:R-:W-:-:S07]  /*0300*/  MOV R23, UR7 ;  /* 0x0000000700177c02 */ /* 0x000fce0008000f00 */
[----:B-----5:R-:W-:Y:S05]  /*0310*/  CALL.REL.NOINC `($__internal_0_$__cuda_sm20_div_rn_f64_full) ;  /* 0x0000001800e87944 */ /* 0x020fea0003c00000 */
[----:B------:R-:W-:Y:S02]  /*0320*/  IMAD.MOV.U32 R16, RZ, RZ, R24 ;  /* 0x000000ffff107224 */ /* 0x000fe400078e0018 */
[----:B------:R-:W-:-:S07]  /*0330*/  IMAD.MOV.U32 R17, RZ, RZ, R23 ;  /* 0x000000ffff117224 */ /* 0x000fce00078e0017 */
.L_x_2:
[----:B------:R-:W-:Y:S05]  /*0340*/  BSYNC.RECONVERGENT B1 ;  /* 0x0000000000017941 */ /* 0x000fea0003800200 */
.L_x_1:
[----:B------:R-:W0:Y:S01]  /*0350*/  LDCU UR6, c[0x0][0x3ec] ;  /* 0x00007d80ff0677ac */ /* 0x000e220008000800 */
[----:B------:R-:W1:Y:S01]  /*0360*/  LDC.64 R6, c[0x0][0x3e8] ;  /* 0x0000fa00ff067b82 */ /* 0x000e620000000a00 */
[----:B------:R-:W-:Y:S01]  /*0370*/  IMAD.MOV.U32 R2, RZ, RZ, 0x1 ;  /* 0x00000001ff027424 */ /* 0x000fe200078e00ff */
[----:B-----5:R-:W-:Y:S01]  /*0380*/  DADD R24, -R30, 1 ;  /* 0x3ff000001e187429 */ /* 0x020fe20000000100 */
[----:B------:R-:W-:Y:S09]  /*0390*/  BSSY.RECONVERGENT B1, `(.L_x_3) ;  /* 0x0000016000017945 */ /* 0x000ff20003800200 */
[----:B------:R-:W-:Y:S01]  /*03a0*/  FSETP.GEU.AND P1, PT, |R25|, 6.5827683646048100446e-37, PT ;  /* 0x036000001900780b */ /* 0x000fe20003f2e200 */
[----:B0-----:R-:W1:Y:S02]  /*03b0*/  MUFU.RCP64H R3, UR6 ;  /* 0x0000000600037d08 */ /* 0x001e640008001800 */
[----:B-1----:R-:W-:-:S08]  /*03c0*/  DFMA R4, R2, -R6, 1 ;  /* 0x3ff000000204742b */ /* 0x002fd00000000806 */
[----:B------:R-:W-:-:S08]  /*03d0*/  DFMA R4, R4, R4, R4 ;  /* 0x000000040404722b */ /* 0x000fd00000000004 */
[----:B------:R-:W-:-:S08]  /*03e0*/  DFMA R4, R2, R4, R2 ;  /* 0x000000040204722b */ /* 0x000fd00000000002 */
[----:B------:R-:W-:-:S08]  /*03f0*/  DFMA R2, R4, -R6, 1 ;  /* 0x3ff000000402742b */ /* 0x000fd00000000806 */
[----:B------:R-:W-:-:S08]  /*0400*/  DFMA R2, R4, R2, R4 ;  /* 0x000000020402722b */ /* 0x000fd00000000004 */
[----:B------:R-:W-:-:S08]  /*0410*/  DMUL R14, R24, R2 ;  /* 0x00000002180e7228 */ /* 0x000fd00000000000 */
[----:B------:R-:W-:-:S08]  /*0420*/  DFMA R4, R14, -R6, R24 ;  /* 0x800000060e04722b */ /* 0x000fd00000000018 */
[----:B------:R-:W-:-:S10]  /*0430*/  DFMA R14, R2, R4, R14 ;  /* 0x00000004020e722b */ /* 0x000fd4000000000e */
[----:B------:R-:W-:-:S05]  /*0440*/  FFMA R2, RZ, UR6, R15 ;  /* 0x00000006ff027c23 */ /* 0x000fca000800000f */
[----:B------:R-:W-:-:S13]  /*0450*/  FSETP.GT.AND P0, PT, |R2|, 1.469367938527859385e-39, PT ;  /* 0x001000000200780b */ /* 0x000fda0003f04200 */
[----:B------:R-:W-:Y:S05]  /*0460*/  @P0 BRA P1, `(.L_x_4) ;  /* 0x0000000000200947 */ /* 0x000fea0000800000 */
[----:B------:R-:W0:Y:S01]  /*0470*/  LDCU.64 UR6, c[0x0][0x3e8] ;  /* 0x00007d00ff0677ac */ /* 0x000e220008000a00 */
[----:B------:R-:W-:Y:S01]  /*0480*/  IMAD.MOV.U32 R26, RZ, RZ, R24 ;  /* 0x000000ffff1a7224 */ /* 0x000fe200078e0018 */
[----:B------:R-:W-:Y:S02]  /*0490*/  MOV R22, 0x4d0 ;  /* 0x000004d000167802 */ /* 0x000fe40000000f00 */
[----:B0-----:R-:W-:Y:S01]  /*04a0*/  MOV R24, UR6 ;  /* 0x0000000600187c02 */ /* 0x001fe20008000f00 */
[----:B------:R-:W-:-:S07]  /*04b0*/  IMAD.U32 R23, RZ, RZ, UR7 ;  /* 0x00000007ff177e24 */ /* 0x000fce000f8e00ff */
[----:B------:R-:W-:Y:S05]  /*04c0*/  CALL.REL.NOINC `($__internal_0_$__cuda_sm20_div_rn_f64_full) ;  /* 0x00000018007c7944 */ /* 0x000fea0003c00000 */
[----:B------:R-:W-:Y:S02]  /*04d0*/  IMAD.MOV.U32 R14, RZ, RZ, R24 ;  /* 0x000000ffff0e7224 */ /* 0x000fe400078e0018 */
[----:B------:R-:W-:-:S07]  /*04e0*/  IMAD.MOV.U32 R15, RZ, RZ, R23 ;  /* 0x000000ffff0f7224 */ /* 0x000fce00078e0017 */
.L_x_4:
[----:B------:R-:W-:Y:S05]  /*04f0*/  BSYNC.RECONVERGENT B1 ;  /* 0x0000000000017941 */ /* 0x000fea0003800200 */
.L_x_3:
[----:B------:R-:W0:Y:S01]  /*0500*/  LDCU UR8, c[0x0][0x3f4] ;  /* 0x00007e80ff0877ac */ /* 0x000e220008000800 */
[----:B------:R-:W1:Y:S01]  /*0510*/  LDC.64 R6, c[0x0][0x3f0] ;  /* 0x0000fc00ff067b82 */ /* 0x000e620000000a00 */
[----:B------:R-:W-:Y:S01]  /*0520*/  IMAD.MOV.U32 R2, RZ, RZ, 0x1 ;  /* 0x00000001ff027424 */ /* 0x000fe200078e00ff */
[----:B------:R-:W-:Y:S01]  /*0530*/  BSSY.RECONVERGENT B1, `(.L_x_5) ;  /* 0x0000018000017945 */ /* 0x000fe20003800200 */
[----:B------:R-:W2:Y:S01]  /*0540*/  LDCU.64 UR6, c[0x0][0x3e0] ;  /* 0x00007c00ff0677ac */ /* 0x000ea20008000a00 */
[----:B0-----:R-:W1:Y:S01]  /*0550*/  MUFU.RCP64H R3, UR8 ;  /* 0x0000000800037d08 */ /* 0x001e620008001800 */
[----:B--2---:R-:W-:-:S10]  /*0560*/  DADD R24, -R28, UR6 ;  /* 0x000000061c187e29 */ /* 0x004fd40008000100 */
[----:B------:R-:W-:Y:S01]  /*0570*/  FSETP.GEU.AND P1, PT, |R25|, 6.5827683646048100446e-37, PT ;  /* 0x036000001900780b */ /* 0x000fe20003f2e200 */
        /* <DEDUP_REMOVED lines=12> */
[----:B------:R-:W-:Y:S02]  /*0640*/  MOV R26, R24 ;  /* 0x00000018001a7202 */ /* 0x000fe40000000f00 */
[----:B------:R-:W-:Y:S01]  /*0650*/  MOV R22, 0x690 ;  /* 0x0000069000167802 */ /* 0x000fe20000000f00 */
[----:B0-----:R-:W-:Y:S02]  /*0660*/  IMAD.U32 R24, RZ, RZ, UR6 ;  /* 0x00000006ff187e24 */ /* 0x001fe4000f8e00ff */
[----:B------:R-:W-:-:S07]  /*0670*/  IMAD.U32 R23, RZ, RZ, UR7 ;  /* 0x00000007ff177e24 */ /* 0x000fce000f8e00ff */
[----:B------:R-:W-:Y:S05]  /*0680*/  CALL.REL.NOINC `($__internal_0_$__cuda_sm20_div_rn_f64_full) ;  /* 0x00000018000c7944 */ /* 0x000fea0003c00000 */
[----:B------:R-:W-:Y:S02]  /*0690*/  IMAD.MOV.U32 R12, RZ, RZ, R24 ;  /* 0x000000ffff0c7224 */ /* 0x000fe400078e0018 */
[----:B------:R-:W-:-:S07]  /*06a0*/  IMAD.MOV.U32 R13, RZ, RZ, R23 ;  /* 0x000000ffff0d7224 */ /* 0x000fce00078e0017 */
.L_x_6:
[----:B------:R-:W-:Y:S05]  /*06b0*/  BSYNC.RECONVERGENT B1 ;  /* 0x0000000000017941 */ /* 0x000fea0003800200 */
.L_x_5:
[----:B------:R-:W0:Y:S01]  /*06c0*/  MUFU.RCP64H R3, 6 ;  /* 0x4018000000037908 */ /* 0x000e220000001800 */
[----:B------:R-:W-:Y:S01]  /*06d0*/  MOV R6, 0x0 ;  /* 0x0000000000067802 */ /* 0x000fe20000000f00 */
[----:B------:R-:W-:Y:S01]  /*06e0*/  IMAD.MOV.U32 R7, RZ, RZ, 0x40180000 ;  /* 0x40180000ff077424 */ /* 0x000fe200078e00ff */
[----:B------:R-:W1:Y:S01]  /*06f0*/  LDC.64 R40, c[0x0][0x3b0] ;  /* 0x0000ec00ff287b82 */ /* 0x000e620000000a00 */
[----:B------:R-:W-:-:S06]  /*0700*/  IMAD.MOV.U32 R2, RZ, RZ, 0x1 ;  /* 0x00000001ff027424 */ /* 0x000fcc00078e00ff */
[----:B0-----:R-:W-:-:S08]  /*0710*/  DFMA R4, R2, -R6, 1 ;  /* 0x3ff000000204742b */ /* 0x001fd00000000806 */
[----:B------:R-:W-:-:S08]  /*0720*/  DFMA R4, R4, R4, R4 ;  /* 0x000000040404722b */ /* 0x000fd00000000004 */
[----:B------:R-:W-:-:S08]  /*0730*/  DFMA R4, R2, R4, R2 ;  /* 0x000000040204722b */ /* 0x000fd00000000002 */
[C---:B------:R-:W-:Y:S01]  /*0740*/  DFMA R2, R4.reuse, -R6, 1 ;  /* 0x3ff000000402742b */ /* 0x040fe20000000806 */
[----:B------:R-:W0:Y:S07]  /*0750*/  LDC R6, c[0x0][0x3b4] ;  /* 0x0000ed00ff067b82 */ /* 0x000e2e0000000800 */
[----:B------:R-:W-:-:S08]  /*0760*/  DFMA R2, R4, R2, R4 ;  /* 0x000000020402722b */ /* 0x000fd00000000004 */
[----:B-1----:R-:W-:-:S08]  /*0770*/  DMUL R10, R2, R40 ;  /* 0x00000028020a7228 */ /* 0x002fd00000000000 */
[----:B------:R-:W-:Y:S01]  /*0780*/  DFMA R4, R10, -6, R40 ;  /* 0xc01800000a04782b */ /* 0x000fe20000000028 */
[----:B0-----:R-:W-:Y:S01]  /*0790*/  FSETP.GEU.AND P1, PT, |R6|, 6.5827683646048100446e-37, PT ;  /* 0x036000000600780b */ /* 0x001fe20003f2e200 */
[----:B------:R-:W-:-:S06]  /*07a0*/  DMUL R40, R40, 0.5 ;  /* 0x3fe0000028287828 */ /* 0x000fcc0000000000 */
[----:B------:R-:W-:-:S10]  /*07b0*/  DFMA R10, R2, R4, R10 ;  /* 0x00000004020a722b */ /* 0x000fd4000000000a */
[----:B------:R-:W-:-:S05]  /*07c0*/  FFMA R2, RZ, 2.375, R11 ;  /* 0x40180000ff027823 */ /* 0x000fca000000000b */
[----:B------:R-:W-:-:S13]  /*07d0*/  FSETP.GT.AND P0, PT, |R2|, 1.469367938527859385e-39, PT ;  /* 0x001000000200780b */ /* 0x000fda0003f04200 */
[----:B------:R-:W-:Y:S05]  /*07e0*/  @P0 BRA P1, `(.L_x_7) ;  /* 0x0000000000240947 */ /* 0x000fea0000800000 */
[----:B------:R-:W0:Y:S01]  /*07f0*/  LDCU.64 UR6, c[0x0][0x3b0] ;  /* 0x00007600ff0677ac */ /* 0x000e220008000a00 */
[----:B------:R-:W-:Y:S01]  /*0800*/  IMAD.MOV.U32 R24, RZ, RZ, RZ ;  /* 0x000000ffff187224 */ /* 0x000fe200078e00ff */
[----:B------:R-:W-:Y:S01]  /*0810*/  MOV R22, 0x860 ;  /* 0x0000086000167802 */ /* 0x000fe20000000f00 */
[----:B------:R-:W-:Y:S01]  /*0820*/  IMAD.MOV.U32 R23, RZ, RZ, 0x40180000 ;  /* 0x40180000ff177424 */ /* 0x000fe200078e00ff */
[----:B0-----:R-:W-:Y:S01]  /*0830*/  MOV R26, UR6 ;  /* 0x00000006001a7c02 */ /* 0x001fe20008000f00 */
[----:B------:R-:W-:-:S07]  /*0840*/  IMAD.U32 R25, RZ, RZ, UR7 ;  /* 0x00000007ff197e24 */ /* 0x000fce000f8e00ff */
[----:B------:R-:W-:Y:S05]  /*0850*/  CALL.REL.NOINC `($__internal_0_$__cuda_sm20_div_rn_f64_full) ;  /* 0x0000001400987944 */ /* 0x000fea0003c00000 */
[----:B------:R-:W-:Y:S01]  /*0860*/  IMAD.MOV.U32 R10, RZ, RZ, R24 ;  /* 0x000000ffff0a7224 */ /* 0x000fe200078e0018 */
[----:B------:R-:W-:-:S07]  /*0870*/  MOV R11, R23 ;  /* 0x00000017000b7202 */ /* 0x000fce0000000f00 */
.L_x_7:
[----:B------:R-:W0:Y:S01]  /*0880*/  LDCU UR10, c[0x0][0x3dc] ;  /* 0x00007b80ff0a77ac */ /* 0x000e220008000800 */
[----:B------:R-:W1:Y:S01]  /*0890*/  LDC.64 R6, c[0x0][0x3d8] ;  /* 0x0000f600ff067b82 */ /* 0x000e620000000a00 */
[----:B------:R-:W-:Y:S01]  /*08a0*/  IMAD.MOV.U32 R4, RZ, RZ, 0x1 ;  /* 0x00000001ff047424 */ /* 0x000fe200078e00ff */
[----:B------:R-:W-:Y:S01]  /*08b0*/  DFMA R2, R40, R16, R36 ;  /* 0x000000102802722b */ /* 0x000fe20000000024 */
[----:B------:R-:W2:Y:S01]  /*08c0*/  LDCU.64 UR6, c[0x0][0x3c8] ;  /* 0x00007900ff0677ac */ /* 0x000ea20008000a00 */
[----:B------:R-:W-:Y:S01]  /*08d0*/  BSSY.RECONVERGENT B1, `(.L_x_8) ;  /* 0x000001c000017945 */ /* 0x000fe20003800200 */
[----:B------:R-:W3:Y:S05]  /*08e0*/  LDCU.64 UR8, c[0x0][0x3f8] ;  /* 0x00007f00ff0877ac */ /* 0x000eea0008000a00 */
[----:B------:R-:W-:Y:S01]  /*08f0*/  DFMA R2, R2, R2, R20 ;  /* 0x000000020202722b */ /* 0x000fe20000000014 */
[----:B0-----:R-:W1:Y:S07]  /*0900*/  MUFU.RCP64H R5, UR10 ;  /* 0x0000000a00057d08 */ /* 0x001e6e0008001800 */
[----:B--2---:R-:W-:-:S08]  /*0910*/  DADD R2, R2, UR6 ;  /* 0x0000000602027e29 */ /* 0x004fd00008000000 */
[----:B---3--:R-:W-:Y:S02]  /*0920*/  DADD R24, R2, UR8 ;  /* 0x0000000802187e29 */ /* 0x008fe40008000000 */
[----:B-1----:R-:W-:-:S08]  /*0930*/  DFMA R8, R4, -R6, 1 ;  /* 0x3ff000000408742b */ /* 0x002fd00000000806 */
[----:B------:R-:W-:Y:S01]  /*0940*/  FSETP.GEU.AND P1, PT, |R25|, 6.5827683646048100446e-37, PT ;  /* 0x036000001900780b */ /* 0x000fe20003f2e200 */
[----:B------:R-:W-:-:S08]  /*0950*/  DFMA R8, R8, R8, R8 ;  /* 0x000000080808722b */ /* 0x000fd00000000008 */
[----:B------:R-:W-:-:S08]  /*0960*/  DFMA R8, R4, R8, R4 ;  /* 0x000000080408722b */ /* 0x000fd00000000004 */
[----:B------:R-:W-:-:S08]  /*0970*/  DFMA R4, R8, -R6, 1 ;  /* 0x3ff000000804742b */ /* 0x000fd00000000806 */
[----:B------:R-:W-:-:S08]  /*0980*/  DFMA R4, R8, R4, R8 ;  /* 0x000000040804722b */ /* 0x000fd00000000008 */
[----:B------:R-:W-:-:S08]  /*0990*/  DMUL R8, R4, R24 ;  /* 0x0000001804087228 */ /* 0x000fd00000000000 */
[----:B------:R-:W-:-:S08]  /*09a0*/  DFMA R2, R8, -R6, R24 ;  /* 0x800000060802722b */ /* 0x000fd00000000018 */
[----:B------:R-:W-:Y:S02]  /*09b0*/  DFMA R8, R4, R2, R8 ;  /* 0x000000020408722b */ /* 0x000fe40000000008 */
[----:B------:R-:W-:-:S08]  /*09c0*/  DFMA R4, R40, R14, R30 ;  /* 0x0000000e2804722b */ /* 0x000fd0000000001e */
[----:B------:R-:W-:-:S05]  /*09d0*/  FFMA R2, RZ, UR10, R9 ;  /* 0x0000000aff027c23 */ /* 0x000fca0008000009 */
[----:B------:R-:W-:Y:S01]  /*09e0*/  FSETP.GT.AND P0, PT, |R2|, 1.469367938527859385e-39, PT ;  /* 0x001000000200780b */ /* 0x000fe20003f04200 */
[----:B------:R-:W-:-:S12]  /*09f0*/  DFMA R2, R40, R12, R28 ;  /* 0x0000000c2802722b */ /* 0x000fd8000000001c */
[----:B------:R-:W-:Y:S05]  /*0a00*/  @P0 BRA P1, `(.L_x_9) ;  /* 0x0000000000200947 */ /* 0x000fea0000800000 */
[----:B------:R-:W0:Y:S01]  /*0a10*/  LDCU.64 UR6, c[0x0][0x3d8] ;  /* 0x00007b00ff0677ac */ /* 0x000e220008000a00 */
[----:B------:R-:W-:Y:S01]  /*0a20*/  IMAD.MOV.U32 R26, RZ, RZ, R24 ;  /* 0x000000ffff1a7224 */ /* 0x000fe200078e0018 */
[----:B------:R-:W-:Y:S01]  /*0a30*/  MOV R22, 0xa70 ;  /* 0x00000a7000167802 */ /* 0x000fe20000000f00 */
[----:B0-----:R-:W-:Y:S01]  /*0a40*/  IMAD.U32 R24, RZ, RZ, UR6 ;  /* 0x00000006ff187e24 */ /* 0x001fe2000f8e00ff */
[----:B------:R-:W-:-:S07]  /*0a50*/  MOV R23, UR7 ;  /* 0x0000000700177c02 */ /* 0x000fce0008000f00 */
[----:B------:R-:W-:Y:S05]  /*0a60*/  CALL.REL.NOINC `($__internal_0_$__cuda_sm20_div_rn_f64_full) ;  /* 0x0000001400147944 */ /* 0x000fea0003c00000 */
[----:B------:R-:W-:Y:S02]  /*0a70*/  IMAD.MOV.U32 R8, RZ, RZ, R24 ;  /* 0x000000ffff087224 */ /* 0x000fe400078e0018 */
[----:B------:R-:W-:-:S07]  /*0a80*/  IMAD.MOV.U32 R9, RZ, RZ, R23 ;  /* 0x000000ffff097224 */ /* 0x000fce00078e0017 */
.L_x_9:
[----:B------:R-:W-:Y:S05]  /*0a90*/  BSYNC.RECONVERGENT B1 ;  /* 0x0000000000017941 */ /* 0x000fea0003800200 */
.L_x_8:
[----:B------:R-:W0:Y:S01]  /*0aa0*/  LDCU UR6, c[0x0][0x3ec] ;  /* 0x00007d80ff0677ac */ /* 0x000e220008000800 */
[----:B------:R-:W1:Y:S01]  /*0ab0*/  LDC.64 R18, c[0x0][0x3e8] ;  /* 0x0000fa00ff127b82 */ /* 0x000e620000000a00 */
[----:B------:R-:W-:Y:S01]  /*0ac0*/  IMAD.MOV.U32 R6, RZ, RZ, 0x1 ;  /* 0x00000001ff067424 */ /* 0x000fe200078e00ff */
[----:B------:R-:W-:Y:S01]  /*0ad0*/  DADD R24, -R4, 1 ;  /* 0x3ff0000004187429 */ /* 0x000fe20000000100 */
        /* <DEDUP_REMOVED lines=20> */
[----:B------:R-:W-:Y:S01]  /*0c20*/  IMAD.MOV.U32 R6, RZ, RZ, R24 ;  /* 0x000000ffff067224 */ /* 0x000fe200078e0018 */
[----:B------:R-:W-:-:S07]  /*0c30*/  MOV R7, R23 ;  /* 0x0000001700077202 */ /* 0x000fce0000000f00 */
.L_x_11:
[----:B------:R-:W-:Y:S05]  /*0c40*/  BSYNC.RECONVERGENT B1 ;  /* 0x0000000000017941 */ /* 0x000fea0003800200 */
.L_x_10:
        /* <DEDUP_REMOVED lines=27> */
.L_x_13:
[----:B------:R-:W-:Y:S05]  /*0e00*/  BSYNC.RECONVERGENT B1 ;  /* 0x0000000000017941 */ /* 0x000fea0003800200 */
.L_x_12:
        /* <DEDUP_REMOVED lines=9> */
[----:B--2---:R-:W-:-:S02]  /*0ea0*/  DADD R18, R18, UR6 ;  /* 0x0000000612127e29 */ /* 0x004fc40008000000 */
[----:B-1----:R-:W-:-:S08]  /*0eb0*/  DFMA R24, R22, -R2, 1 ;  /* 0x3ff000001618742b */ /* 0x002fd00000000802 */
[----:B------:R-:W-:-:S08]  /*0ec0*/  DFMA R24, R24, R24, R24 ;  /* 0x000000181818722b */ /* 0x000fd00000000018 */
[----:B------:R-:W-:Y:S02]  /*0ed0*/  DFMA R22, R22, R24, R22 ;  /* 0x000000181616722b */ /* 0x000fe40000000016 */
[----:B---3--:R-:W-:-:S06]  /*0ee0*/  DADD R24, R18, UR8 ;  /* 0x0000000812187e29 */ /* 0x008fcc0008000000 */
[----:B------:R-:W-:-:S04]  /*0ef0*/  DFMA R26, R22, -R2, 1 ;  /* 0x3ff00000161a742b */ /* 0x000fc80000000802 */
[----:B------:R-:W-:-:S04]  /*0f00*/  FSETP.GEU.AND P1, PT, |R25|, 6.5827683646048100446e-37, PT ;  /* 0x036000001900780b */ /* 0x000fc80003f2e200 */
[----:B------:R-:W-:-:S08]  /*0f10*/  DFMA R26, R22, R26, R22 ;  /* 0x0000001a161a722b */ /* 0x000fd00000000016 */
[----:B------:R-:W-:-:S08]  /*0f20*/  DMUL R18, R26, R24 ;  /* 0x000000181a127228 */ /* 0x000fd00000000000 */
[----:B------:R-:W-:-:S08]  /*0f30*/  DFMA R2, R18, -R2, R24 ;  /* 0x800000021202722b */ /* 0x000fd00000000018 */
[----:B------:R-:W-:Y:S02]  /*0f40*/  DFMA R2, R26, R2, R18 ;  /* 0x000000021a02722b */ /* 0x000fe40000000012 */
[C---:B------:R-:W-:Y:S02]  /*0f50*/  DFMA R18, R40.reuse, R6, R30 ;  /* 0x000000062812722b */ /* 0x040fe4000000001e */
[----:B------:R-:W-:-:S06]  /*0f60*/  DFMA R40, R40, R4, R28 ;  /* 0x000000042828722b */ /* 0x000fcc000000001c */
        /* <DEDUP_REMOVED lines=11> */
.L_x_15:
[----:B------:R-:W-:Y:S05]  /*1020*/  BSYNC.RECONVERGENT B1 ;  /* 0x0000000000017941 */ /* 0x000fea0003800200 */
.L_x_14:
[----:B------:R-:W0:Y:S01]  /*1030*/  LDCU UR6, c[0x0][0x3ec] ;  /* 0x00007d80ff0677ac */ /* 0x000e220008000800 */
[----:B------:R-:W1:Y:S01]  /*1040*/  LDC.64 R22, c[0x0][0x3e8] ;  /* 0x0000fa00ff167b82 */ /* 0x000e620000000a00 */
[----:B------:R-:W-:Y:S01]  /*1050*/  IMAD.MOV.U32 R24, RZ, RZ, 0x1 ;  /* 0x00000001ff187424 */ /* 0x000fe200078e00ff */
[----:B------:R-:W-:Y:S01]  /*1060*/  BSSY.RECONVERGENT B1, `(.L_x_16) ;  /* 0x0000017000017945 */ /* 0x000fe20003800200 */
[----:B0-----:R-:W1:Y:S04]  /*1070*/  MUFU.RCP64H R25, UR6 ;  /* 0x0000000600197d08 */ /* 0x001e680008001800 */
[----:B-1----:R-:W-:-:S08]  /*1080*/  DFMA R26, R24, -R22, 1 ;  /* 0x3ff00000181a742b */ /* 0x002fd00000000816 */
[----:B------:R-:W-:-:S08]  /*1090*/  DFMA R26, R26, R26, R26 ;  /* 0x0000001a1a1a722b */ /* 0x000fd0000000001a */
[----:B------:R-:W-:Y:S02]  /*10a0*/  DFMA R26, R24, R26, R24 ;  /* 0x0000001a181a722b */ /* 0x000fe40000000018 */
[----:B------:R-:W-:-:S06]  /*10b0*/  DADD R24, -R18, 1 ;  /* 0x3ff0000012187429 */ /* 0x000fcc0000000100 */
[----:B------:R-:W-:-:S04]  /*10c0*/  DFMA R42, R26, -R22, 1 ;  /* 0x3ff000001a2a742b */ /* 0x000fc80000000816 */
[----:B------:R-:W-:-:S04]  /*10d0*/  FSETP.GEU.AND P1, PT, |R25|, 6.5827683646048100446e-37, PT ;  /* 0x036000001900780b */ /* 0x000fc80003f2e200 */
        /* <DEDUP_REMOVED lines=15> */
.L_x_17:
[----:B------:R-:W-:Y:S05]  /*11d0*/  BSYNC.RECONVERGENT B1 ;  /* 0x0000000000017941 */ /* 0x000fea0003800200 */
.L_x_16:
[----:B------:R-:W0:Y:S01]  /*11e0*/  LDCU UR8, c[0x0][0x3f4] ;  /* 0x00007e80ff0877ac */ /* 0x000e220008000800 */
[----:B------:R-:W1:Y:S01]  /*11f0*/  LDC.64 R22, c[0x0][0x3f0] ;  /* 0x0000fc00ff167b82 */ /* 0x000e620000000a00 */
[----:B------:R-:W-:Y:S01]  /*1200*/  IMAD.MOV.U32 R24, RZ, RZ, 0x1 ;  /* 0x00000001ff187424 */ /* 0x000fe200078e00ff */
[----:B------:R-:W-:Y:S01]  /*1210*/  BSSY.RECONVERGENT B1, `(.L_x_18) ;  /* 0x0000017000017945 */ /* 0x000fe20003800200 */
[----:B------:R-:W2:Y:S01]  /*1220*/  LDCU.64 UR6, c[0x0][0x3e0] ;  /* 0x00007c00ff0677ac */ /* 0x000ea20008000a00 */
[----:B0-----:R-:W1:Y:S03]  /*1230*/  MUFU.RCP64H R25, UR8 ;  /* 0x0000000800197d08 */ /* 0x001e660008001800 */
[----:B-1----:R-:W-:-:S08]  /*1240*/  DFMA R26, R24, -R22, 1 ;  /* 0x3ff00000181a742b */ /* 0x002fd00000000816 */
[----:B------:R-:W-:-:S08]  /*1250*/  DFMA R26, R26, R26, R26 ;  /* 0x0000001a1a1a722b */ /* 0x000fd0000000001a */
[----:B------:R-:W-:Y:S02]  /*1260*/  DFMA R26, R24, R26, R24 ;  /* 0x0000001a181a722b */ /* 0x000fe40000000018 */
[----:B--2---:R-:W-:-:S06]  /*1270*/  DADD R24, -R40, UR6 ;  /* 0x0000000628187e29 */ /* 0x004fcc0008000100 */
        /* <DEDUP_REMOVED lines=15> */
[----:B------:R-:W-:-:S07]  /*1370*/  IMAD.MOV.U32 R22, RZ, RZ, R24 ;  /* 0x000000ffff167224 */ /* 0x000fce00078e0018 */
.L_x_19:
[----:B------:R-:W-:Y:S05]  /*1380*/  BSYNC.RECONVERGENT B1 ;  /* 0x0000000000017941 */ /* 0x000fea0003800200 */
.L_x_18:
[----:B------:R-:W0:Y:S01]  /*1390*/  LDCU UR12, c[0x0][0x3dc] ;  /* 0x00007b80ff0c77ac */ /* 0x000e220008000800 */
[----:B------:R-:W1:Y:S01]  /*13a0*/  LDC.64 R26, c[0x0][0x3d8] ;  /* 0x0000f600ff1a7b82 */ /* 0x000e620000000a00 */
[----:B------:R-:W-:Y:S01]  /*13b0*/  MOV R40, 0x1 ;  /* 0x0000000100287802 */ /* 0x000fe20000000f00 */
[----:B------:R-:W-:Y:S01]  /*13c0*/  DADD R6, R18, R6 ;  /* 0x0000000012067229 */ /* 0x000fe20000000006 */
[----:B------:R-:W2:Y:S01]  /*13d0*/  LDCU.64 UR6, c[0x0][0x3b0] ;  /* 0x00007600ff0677ac */ /* 0x000ea20008000a00 */
[----:B------:R-:W-:Y:S01]  /*13e0*/  BSSY.RECONVERGENT B1, `(.L_x_20) ;  /* 0x0000020000017945 */ /* 0x000fe20003800200 */
[----:B------:R-:W-:Y:S01]  /*13f0*/  DADD R4, R22, R4 ;  /* 0x0000000016047229 */ /* 0x000fe20000000004 */
[----:B------:R-:W3:Y:S01]  /*1400*/  LDCU.64 UR8, c[0x0][0x3c8] ;  /* 0x00007900ff0877ac */ /* 0x000ee20008000a00 */
[----:B------:R-:W4:Y:S01]  /*1410*/  LDCU.64 UR10, c[0x0][0x3f8] ;  /* 0x00007f00ff0a77ac */ /* 0x000f220008000a00 */
[----:B0-----:R-:W1:Y:S01]  /*1420*/  MUFU.RCP64H R41, UR12 ;  /* 0x0000000c00297d08 */ /* 0x001e620008001800 */
[----:B--2---:R-:W-:-:S02]  /*1430*/  DFMA R24, R2, UR6, R36 ;  /* 0x0000000602187c2b */ /* 0x004fc40008000024 */
[----:B------:R-:W-:Y:S02]  /*1440*/  DADD R2, R2, R8 ;  /* 0x0000000002027229 */ /* 0x000fe40000000008 */
[----:B------:R-:W-:Y:S02]  /*1450*/  DFMA R18, R18, UR6, R30 ;  /* 0x0000000612127c2b */ /* 0x000fe4000800001e */
[----:B------:R-:W-:Y:S02]  /*1460*/  DFMA R8, R22, UR6, R28 ;  /* 0x0000000616087c2b */ /* 0x000fe4000800001c */
[----:B------:R-:W-:Y:S02]  /*1470*/  DFMA R20, R24, R24, R20 ;  /* 0x000000181814722b */ /* 0x000fe40000000014 */
[----:B-1----:R-:W-:-:S06]  /*1480*/  DFMA R42, R40, -R26, 1 ;  /* 0x3ff00000282a742b */ /* 0x002fcc000000081a */
[----:B---3--:R-:W-:Y:S02]  /*1490*/  DADD R20, R20, UR8 ;  /* 0x0000000814147e29 */ /* 0x008fe40008000000 */
[----:B------:R-:W-:-:S06]  /*14a0*/  DFMA R42, R42, R42, R42 ;  /* 0x0000002a2a2a722b */ /* 0x000fcc000000002a */
[----:B----4-:R-:W-:Y:S02]  /*14b0*/  DADD R24, R20, UR10 ;  /* 0x0000000a14187e29 */ /* 0x010fe40008000000 */
[----:B------:R-:W-:-:S08]  /*14c0*/  DFMA R42, R40, R42, R40 ;  /* 0x0000002a282a722b */ /* 0x000fd00000000028 */
[----:B------:R-:W-:Y:S01]  /*14d0*/  FSETP.GEU.AND P1, PT, |R25|, 6.5827683646048100446e-37, PT ;  /* 0x036000001900780b */ /* 0x000fe20003f2e200 */
        /* <DEDUP_REMOVED lines=11> */
[----:B0-----:R-:W-:Y:S02]  /*1590*/  IMAD.U32 R24, RZ, RZ, UR6 ;  /* 0x00000006ff187e24 */ /* 0x001fe4000f8e00ff */
[----:B------:R-:W-:-:S07]  /*15a0*/  IMAD.U32 R23, RZ, RZ, UR7 ;  /* 0x00000007ff177e24 */ /* 0x000fce000f8e00ff */
[----:B------:R-:W-:Y:S05]  /*15b0*/  CALL.REL.NOINC `($__internal_0_$__cuda_sm20_div_rn_f64_full) ;  /* 0x0000000800407944 */ /* 0x000fea0003c00000 */
[----:B------:R-:W-:Y:S01]  /*15c0*/  MOV R20, R24 ;  /* 0x0000001800147202 */ /* 0x000fe20000000f00 */
[----:B------:R-:W-:-:S07]  /*15d0*/  IMAD.MOV.U32 R21, RZ, RZ, R23 ;  /* 0x000000ffff157224 */ /* 0x000fce00078e0017 */
.L_x_21:
[----:B------:R-:W-:Y:S05]  /*15e0*/  BSYNC.RECONVERGENT B1 ;  /* 0x0000000000017941 */ /* 0x000fea0003800200 */
.L_x_20:
        /* <DEDUP_REMOVED lines=26> */
.L_x_23:
[----:B------:R-:W-:Y:S05]  /*1790*/  BSYNC.RECONVERGENT B1 ;  /* 0x0000000000017941 */ /* 0x000fea0003800200 */
.L_x_22:
[----:B------:R-:W0:Y:S01]  /*17a0*/  LDCU UR8, c[0x0][0x3f4] ;  /* 0x00007e80ff0877ac */ /* 0x000e220008000800 */
[----:B------:R-:W1:Y:S01]  /*17b0*/  LDC.64 R26, c[0x0][0x3f0] ;  /* 0x0000fc00ff1a7b82 */ /* 0x000e620000000a00 */
[----:B------:R-:W-:Y:S01]  /*17c0*/  MOV R22, 0x1 ;  /* 0x0000000100167802 */ /* 0x000fe20000000f00 */
        /* <DEDUP_REMOVED lines=22> */
[----:B------:R-:W-:-:S07]  /*1930*/  MOV R22, R24 ;  /* 0x0000001800167202 */ /* 0x000fce0000000f00 */
.L_x_25:
[----:B------:R-:W-:Y:S05]  /*1940*/  BSYNC.RECONVERGENT B1 ;  /* 0x0000000000017941 */ /* 0x000fea0003800200 */
.L_x_24:
[----:B------:R-:W-:Y:S01]  /*1950*/  DADD R16, R20, R16 ;  /* 0x0000000014107229 */ /* 0x000fe20000000010 */
[----:B------:R-:W0:Y:S01]  /*1960*/  LDCU.64 UR6, c[0x0][0x3b8] ;  /* 0x00007700ff0677ac */ /* 0x000e220008000a00 */
[----:B------:R-:W-:Y:S02]  /*1970*/  DADD R14, R18, R14 ;  /* 0x00000000120e7229 */ /* 0x000fe4000000000e */
[----:B------:R-:W-:-:S04]  /*1980*/  DADD R12, R22, R12 ;  /* 0x00000000160c7229 */ /* 0x000fc8000000000c */
[----:B------:R-:W-:Y:S02]  /*1990*/  DFMA R2, R2, 2, R16 ;  /* 0x400000000202782b */ /* 0x000fe40000000010 */
[----:B------:R-:W-:Y:S02]  /*19a0*/  DFMA R6, R6, 2, R14 ;  /* 0x400000000606782b */ /* 0x000fe4000000000e */
[----:B------:R-:W-:-:S04]  /*19b0*/  DFMA R4, R4, 2, R12 ;  /* 0x400000000404782b */ /* 0x000fc8000000000c */
[-C--:B------:R-:W-:Y:S02]  /*19c0*/  DFMA R2, R2, R10.reuse, R36 ;  /* 0x0000000a0202722b */ /* 0x080fe40000000024 */
[-C--:B------:R-:W-:Y:S02]  /*19d0*/  DFMA R6, R6, R10.reuse, R30 ;  /* 0x0000000a0606722b */ /* 0x080fe4000000001e */
[----:B------:R-:W-:-:S03]  /*19e0*/  DFMA R4, R4, R10, R28 ;  /* 0x0000000a0404722b */ /* 0x000fc6000000001c */
[----:B------:R1:W-:Y:S04]  /*19f0*/  STG.E.64 desc[UR4][R38.64], R2 ;  /* 0x0000000226007986 */ /* 0x0003e8000c101b04 */
[----:B------:R1:W-:Y:S04]  /*1a00*/  STG.E.64 desc[UR4][R34.64], R6 ;  /* 0x0000000622007986 */ /* 0x0003e8000c101b04 */
[----:B------:R1:W-:Y:S04]  /*1a10*/  STG.E.64 desc[UR4][R32.64], R4 ;  /* 0x0000000420007986 */ /* 0x0003e8000c101b04 */
[----:B------:R-:W0:Y:S02]  /*1a20*/  LDG.E.64 R8, desc[UR4][R38.64] ;  /* 0x0000000426087981 */ /* 0x000e24000c1e1b00 */
[----:B0-----:R-:W-:-:S14]  /*1a30*/  DSETP.GE.AND P0, PT, R8, UR6, PT ;  /* 0x0000000608007e2a */ /* 0x001fdc000bf06000 */
[----:B-1----:R-:W-:Y:S05]  /*1a40*/  @!P0 EXIT ;  /* 0x000000000000894d */ /* 0x002fea0003800000 */
[----:B------:R-:W0:Y:S01]  /*1a50*/  S2R R5, SR_LANEID ;  /* 0x0000000000057919 */ /* 0x000e220000000000 */
[----:B------:R-:W-:Y:S01]  /*1a60*/  VOTEU.ANY UR6, UPT, PT ;  /* 0x0000000000067886 */ /* 0x000fe200038e0100 */
[----:B------:R-:W1:Y:S01]  /*1a70*/  LDC.64 R2, c[0x0][0x408] ;  /* 0x00010200ff027b82 */ /* 0x000e620000000a00 */
[----:B------:R-:W0:Y:S01]  /*1a80*/  FLO.U32 R10, UR6 ;  /* 0x00000006000a7d00 */ /* 0x000e2200080e0000 */
[----:B------:R-:W2:Y:S06]  /*1a90*/  S2R R4, SR_LTMASK ;  /* 0x0000000000047919 */ /* 0x000eac0000003900 */
[----:B------:R-:W3:Y:S01]  /*1aa0*/  LDC.64 R14, c[0x0][0x3a8] ;  /* 0x0000ea00ff0e7b82 */ /* 0x000ee20000000a00 */
[----:B------:R-:W1:Y:S01]  /*1ab0*/  POPC R11, UR6 ;  /* 0x00000006000b7d09 */ /* 0x000e620008000000 */
[----:B0-----:R-:W-:-:S13]  /*1ac0*/  ISETP.EQ.U32.AND P0, PT, R10, R5, PT ;  /* 0x000000050a00720c */ /* 0x001fda0003f02070 */
[----:B-1----:R-:W4:Y:S01]  /*1ad0*/  @P0 ATOMG.E.ADD.STRONG.GPU PT, R3, desc[UR4][R2.64], R11 ;  /* 0x8000000b020309a8 */ /* 0x002f2200081ef104 */
[----:B--2---:R-:W-:Y:S01]  /*1ae0*/  LOP3.LUT R12, R4, UR6, RZ, 0xc0, !PT ;  /* 0x00000006040c7c12 */ /* 0x004fe2000f8ec0ff */
[----:B------:R-:W0:Y:S01]  /*1af0*/  I2F.F64 R6, R0 ;  /* 0x0000000000067312 */ /* 0x000e220000201c00 */
[----:B------:R-:W1:Y:S01]  /*1b00*/  LDC.64 R4, c[0x0][0x400] ;  /* 0x00010000ff047b82 */ /* 0x000e620000000a00 */
[----:B------:R-:W2:Y:S06]  /*1b10*/  LDCU UR6, c[0x0][0x3a0] ;  /* 0x00007400ff0677ac */ /* 0x000eac0008000800 */
[----:B------:R-:W5:Y:S01]  /*1b20*/  POPC R9, R12 ;  /* 0x0000000c00097309 */ /* 0x000f620000000000 */
[----:B----4-:R-:W5:Y:S02]  /*1b30*/  SHFL.IDX PT, R8, R3, R10, 0x1f ;  /* 0x00001f0a03087589 */ /* 0x010f6400000e0000 */
[----:B-----5:R-:W-:-:S04]  /*1b40*/  IMAD.IADD R8, R8, 0x1, R9 ;  /* 0x0000000108087824 */ /* 0x020fc800078e0209 */
[----:B------:R-:W-:-:S04]  /*1b50*/  IMAD.SHL.U32 R9, R8, 0x2, RZ ;  /* 0x0000000208097824 */ /* 0x000fc800078e00ff */
[----:B-1----:R-:W-:-:S05]  /*1b60*/  IMAD.WIDE R4, R9, 0x8, R4 ;  /* 0x0000000809047825 */ /* 0x002fca00078e0204 */
[----:B0-----:R-:W-:Y:S04]  /*1b70*/  STG.E.64 desc[UR4][R4.64+0x8], R6 ;  /* 0x0000080604007986 */ /* 0x001fe8000c101b04 */
[----:B---3--:R0:W-:Y:S04]  /*1b80*/  STG.E.64 desc[UR4][R4.64], R14 ;  /* 0x0000000e04007986 */ /* 0x0081e8000c101b04 */
[----:B------:R-:W3:Y:S04]  /*1b90*/  LDG.E.64 R2, desc[UR4][R34.64] ;  /* 0x0000000422027981 */ /* 0x000ee8000c1e1b00 */
[----:B------:R-:W4:Y:S01]  /*1ba0*/  LDG.E.64 R8, desc[UR4][R32.64] ;  /* 0x0000000420087981 */ /* 0x000f22000c1e1b00 */
[----:B--2---:R-:W1:Y:S01]  /*1bb0*/  I2F.F64 R22, UR6 ;  /* 0x0000000600167d12 */ /* 0x004e620008201c00 */
[----:B------:R-:W-:Y:S01]  /*1bc0*/  IMAD.MOV.U32 R10, RZ, RZ, 0x1 ;  /* 0x00000001ff0a7424 */ /* 0x000fe200078e00ff */
[----:B------:R-:W3:Y:S01]  /*1bd0*/  LDCU.64 UR6, c[0x0][0x3d0] ;  /* 0x00007a00ff0677ac */ /* 0x000ee20008000a00 */
[----:B------:R-:W-:Y:S05]  /*1be0*/  BSSY.RECONVERGENT B1, `(.L_x_26) ;  /* 0x0000015000017945 */ /* 0x000fea0003800200 */
[----:B-1----:R-:W1:Y:S02]  /*1bf0*/  MUFU.RCP64H R11, R23 ;  /* 0x00000017000b7308 */ /* 0x002e640000001800 */
[----:B-1----:R-:W-:-:S08]  /*1c00*/  DFMA R12, -R22, R10, 1 ;  /* 0x3ff00000160c742b */ /* 0x002fd0000000010a */
[----:B------:R-:W-:-:S08]  /*1c10*/  DFMA R12, R12, R12, R12 ;  /* 0x0000000c0c0c722b */ /* 0x000fd0000000000c */
[----:B------:R-:W-:-:S08]  /*1c20*/  DFMA R12, R10, R12, R10 ;  /* 0x0000000c0a0c722b */ /* 0x000fd0000000000a */
[----:B0-----:R-:W-:-:S08]  /*1c30*/  DFMA R4, -R22, R12, 1 ;  /* 0x3ff000001604742b */ /* 0x001fd0000000010c */
[----:B------:R-:W-:Y:S02]  /*1c40*/  DFMA R4, R12, R4, R12 ;  /* 0x000000040c04722b */ /* 0x000fe4000000000c */
[----:B---3--:R-:W-:-:S08]  /*1c50*/  DMUL R2, R2, UR6 ;  /* 0x0000000602027c28 */ /* 0x008fd00008000000 */
[----:B----4-:R-:W-:-:S08]  /*1c60*/  DMUL R26, R2, R8 ;  /* 0x00000008021a7228 */ /* 0x010fd00000000000 */
[----:B------:R-:W-:Y:S02]  /*1c70*/  DMUL R24, R26, R4 ;  /* 0x000000041a187228 */ /* 0x000fe40000000000 */
[----:B------:R-:W-:-:S06]  /*1c80*/  FSETP.GEU.AND P1, PT, |R27|, 6.5827683646048100446e-37, PT ;  /* 0x036000001b00780b */ /* 0x000fcc0003f2e200 */
[----:B------:R-:W-:-:S08]  /*1c90*/  DFMA R2, -R22, R24, R26 ;  /* 0x000000181602722b */ /* 0x000fd0000000011a */
[----:B------:R-:W-:-:S10]  /*1ca0*/  DFMA R24, R4, R2, R24 ;  /* 0x000000020418722b */ /* 0x000fd40000000018 */
[----:B------:R-:W-:-:S05]  /*1cb0*/  FFMA R0, RZ, R23, R25 ;  /* 0x00000017ff007223 */ /* 0x000fca0000000019 */
[----:B------:R-:W-:-:S13]  /*1cc0*/  FSETP.GT.AND P0, PT, |R0|, 1.469367938527859385e-39, PT ;  /* 0x001000000000780b */ /* 0x000fda0003f04200 */
[----:B------:R-:W-:Y:S05]  /*1cd0*/  @P0 BRA P1, `(.L_x_27) ;  /* 0x0000000000140947 */ /* 0x000fea0000800000 */
[----:B------:R-:W-:Y:S01]  /*1ce0*/  IMAD.MOV.U32 R24, RZ, RZ, R22 ;  /* 0x000000ffff187224 */ /* 0x000fe200078e0016 */
[----:B------:R-:W-:Y:S02]  /*1cf0*/  MOV R25, R27 ;  /* 0x0000001b00197202 */ /* 0x000fe40000000f00 */
[----:B------:R-:W-:-:S07]  /*1d00*/  MOV R22, 0x1d20 ;  /* 0x00001d2000167802 */ /* 0x000fce0000000f00 */
[----:B------:R-:W-:Y:S05]  /*1d10*/  CALL.REL.NOINC `($__internal_0_$__cuda_sm20_div_rn_f64_full) ;  /* 0x0000000000687944 */ /* 0x000fea0003c00000 */
[----:B------:R-:W-:-:S07]  /*1d20*/  IMAD.MOV.U32 R25, RZ, RZ, R23 ;  /* 0x000000ffff197224 */ /* 0x000fce00078e0017 */
.L_x_27:
[----:B------:R-:W-:Y:S05]  /*1d30*/  BSYNC.RECONVERGENT B1 ;  /* 0x0000000000017941 */ /* 0x000fea0003800200 */
.L_x_26:
[----:B------:R-:W0:Y:S02]  /*1d40*/  LDC.64 R2, c[0x0][0x410] ;  /* 0x00010400ff027b82 */ /* 0x000e240000000a00 */
[----:B0-----:R0:W5:Y:S01]  /*1d50*/  LDG.E.64 R4, desc[UR4][R2.64] ;  /* 0x0000000402047981 */ /* 0x001162000c1e1b00 */
[----:B------:R-:W-:Y:S01]  /*1d60*/  BSSY B0, `(.L_x_28) ;  /* 0x0000009000007945 */ /* 0x000fe20003800000 */
.L_x_29:
[----:B-----5:R-:W-:Y:S01]  /*1d70*/  DADD R6, R4, R24 ;  /* 0x0000000004067229 */ /* 0x020fe20000000018 */
[----:B------:R-:W-:Y:S09]  /*1d80*/  YIELD ;  /* 0x0000000000007946 */ /* 0x000ff20003800000 */
[----:B------:R-:W2:Y:S02]  /*1d90*/  ATOMG.E.CAS.64.STRONG.GPU PT, R6, [R2], R4, R6 ;  /* 0x00000004020673a9 */ /* 0x000ea400001ee506 */
[----:B--2---:R-:W-:Y:S01]  /*1da0*/  ISETP.NE.U32.AND P0, PT, R4, R6, PT ;  /* 0x000000060400720c */ /* 0x004fe20003f05070 */
[----:B------:R-:W-:-:S03]  /*1db0*/  IMAD.MOV.U32 R4, RZ, RZ, R6 ;  /* 0x000000ffff047224 */ /* 0x000fc600078e0006 */
[-C--:B------:R-:W-:Y:S02]  /*1dc0*/  ISETP.NE.AND.EX P0, PT, R5, R7.reuse, PT, P0 ;  /* 0x000000070500720c */ /* 0x080fe40003f05300 */
[----:B------:R-:W-:-:S11]  /*1dd0*/  MOV R5, R7 ;  /* 0x0000000700057202 */ /* 0x000fd60000000f00 */
[----:B------:R-:W-:Y:S05]  /*1de0*/  @P0 BRA `(.L_x_29) ;  /* 0xfffffffc00e00947 */ /* 0x000fea000383ffff */
[----:B------:R-:W-:Y:S05]  /*1df0*/  BSYNC B0 ;  /* 0x0000000000007941 */ /* 0x000fea0003800000 */
.L_x_28:
[----:B------:R-:W1:Y:S01]  /*1e00*/  LDC.64 R8, c[0x0][0x3c0] ;  /* 0x0000f000ff087b82 */ /* 0x000e620000000a00 */
[----:B------:R-:W2:Y:S01]  /*1e10*/  LDCU.64 UR6, c[0x0][0x3e0] ;  /* 0x00007c00ff0677ac */ /* 0x000ea20008000a00 */
[----:B-1----:R-:W-:Y:S04]  /*1e20*/  STG.E.64 desc[UR4][R38.64], R8 ;  /* 0x0000000826007986 */ /* 0x002fe8000c101b04 */
[----:B0-----:R-:W3:Y:S04]  /*1e30*/  LDG.E.64 R2, desc[UR4][R34.64] ;  /* 0x0000000422027981 */ /* 0x001ee8000c1e1b00 */
[----:B------:R-:W3:Y:S02]  /*1e40*/  LDG.E.64 R4, desc[UR4][R32.64] ;  /* 0x0000000420047981 */ /* 0x000ee4000c1e1b00 */
[----:B---3--:R-:W-:-:S07]  /*1e50*/  DFMA R4, -R2, R4, R2 ;  /* 0x000000040204722b */ /* 0x008fce0000000102 */
[----:B------:R-:W-:Y:S04]  /*1e60*/  STG.E.64 desc[UR4][R34.64], R4 ;  /* 0x0000000422007986 */ /* 0x000fe8000c101b04 */
[----:B------:R-:W3:Y:S02]  /*1e70*/  LDG.E.64 R2, desc[UR4][R32.64] ;  /* 0x0000000420027981 */ /* 0x000ee4000c1e1b00 */
[----:B---3--:R-:W-:-:S08]  /*1e80*/  DADD R6, -R2, 1 ;  /* 0x3ff0000002067429 */ /* 0x008fd00000000100 */
[----:B--2---:R-:W-:-:S07]  /*1e90*/  DFMA R6, R6, UR6, R2 ;  /* 0x0000000606067c2b */ /* 0x004fce0008000002 */
[----:B------:R-:W-:Y:S01]  /*1ea0*/  STG.E.64 desc[UR4][R32.64], R6 ;  /* 0x0000000620007986 */ /* 0x000fe2000c101b04 */
[----:B------:R-:W-:Y:S05]  /*1eb0*/  EXIT ;  /* 0x000000000000794d */ /* 0x000fea0003800000 */
        .weak           $__internal_0_$__cuda_sm20_div_rn_f64_full
        .type           $__internal_0_$__cuda_sm20_div_rn_f64_full,@function
        .size           $__internal_0_$__cuda_sm20_div_rn_f64_full,(.L_x_36 - $__internal_0_$__cuda_sm20_div_rn_f64_full)
$__internal_0_$__cuda_sm20_div_rn_f64_full:
[C---:B------:R-:W-:Y:S01]  /*1ec0*/  FSETP.GEU.AND P0, PT, |R23|.reuse, 1.469367938527859385e-39, PT ;  /* 0x001000001700780b */ /* 0x040fe20003f0e200 */
[--C-:B------:R-:W-:Y:S01]  /*1ed0*/  IMAD.MOV.U32 R42, RZ, RZ, R24.reuse ;  /* 0x000000ffff2a7224 */ /* 0x100fe200078e0018 */
[----:B------:R-:W-:Y:S01]  /*1ee0*/  LOP3.LUT R27, R23, 0x800fffff, RZ, 0xc0, !PT ;  /* 0x800fffff171b7812 */ /* 0x000fe200078ec0ff */
[----:B------:R-:W-:Y:S01]  /*1ef0*/  IMAD.MOV.U32 R43, RZ, RZ, R23 ;  /* 0x000000ffff2b7224 */ /* 0x000fe200078e0017 */
[----:B------:R-:W-:Y:S01]  /*1f00*/  MOV R48, R26 ;  /* 0x0000001a00307202 */ /* 0x000fe20000000f00 */
[----:B------:R-:W-:Y:S01]  /*1f10*/  IMAD.MOV.U32 R44, RZ, RZ, R24 ;  /* 0x000000ffff2c7224 */ /* 0x000fe200078e0018 */
[----:B------:R-:W-:Y:S01]  /*1f20*/  LOP3.LUT R45, R27, 0x3ff00000, RZ, 0xfc, !PT ;  /* 0x3ff000001b2d7812 */ /* 0x000fe200078efcff */
[----:B------:R-:W-:Y:S01]  /*1f30*/  IMAD.MOV.U32 R49, RZ, RZ, R25 ;  /* 0x000000ffff317224 */ /* 0x000fe200078e0019 */
[----:B------:R-:W-:Y:S01]  /*1f40*/  LOP3.LUT R25, R23, 0x7ff00000, RZ, 0xc0, !PT ;  /* 0x7ff0000017197812 */ /* 0x000fe200078ec0ff */
[----:B------:R-:W-:Y:S01]  /*1f50*/  IMAD.MOV.U32 R46, RZ, RZ, 0x1 ;  /* 0x00000001ff2e7424 */ /* 0x000fe200078e00ff */
[----:B------:R-:W-:Y:S01]  /*1f60*/  BSSY.RECONVERGENT B0, `(.L_x_30) ;  /* 0x0000056000007945 */ /* 0x000fe20003800200 */
[----:B------:R-:W-:Y:S01]  /*1f70*/  IMAD.MOV.U32 R23, RZ, RZ, 0x1ca00000 ;  /* 0x1ca00000ff177424 */ /* 0x000fe200078e00ff */
[C---:B------:R-:W-:Y:S01]  /*1f80*/  FSETP.GEU.AND P2, PT, |R49|.reuse, 1.469367938527859385e-39, PT ;  /* 0x001000003100780b */ /* 0x040fe20003f4e200 */
[----:B------:R-:W-:Y:S01]  /*1f90*/  @!P0 DMUL R44, R42, 8.98846567431157953865e+307 ;  /* 0x7fe000002a2c8828 */ /* 0x000fe20000000000 */
[----:B------:R-:W-:-:S04]  /*1fa0*/  LOP3.LUT R24, R49, 0x7ff00000, RZ, 0xc0, !PT ;  /* 0x7ff0000031187812 */ /* 0x000fc800078ec0ff */
[----:B------:R-:W-:Y:S01]  /*1fb0*/  ISETP.GE.U32.AND P1, PT, R24, R25, PT ;  /* 0x000000191800720c */ /* 0x000fe20003f26070 */
[----:B------:R-:W0:Y:S03]  /*1fc0*/  MUFU.RCP64H R47, R45 ;  /* 0x0000002d002f7308 */ /* 0x000e260000001800 */
[----:B------:R-:W-:Y:S02]  /*1fd0*/  SEL R26, R23, 0x63400000, !P1 ;  /* 0x63400000171a7807 */ /* 0x000fe40004800000 */
[----:B------:R-:W-:Y:S02]  /*1fe0*/  @!P0 LOP3.LUT R25, R45, 0x7ff00000, RZ, 0xc0, !PT ;  /* 0x7ff000002d198812 */ /* 0x000fe400078ec0ff */
[----:B------:R-:W-:-:S04]  /*1ff0*/  @!P2 LOP3.LUT R27, R43, 0x7ff00000, RZ, 0xc0, !PT ;  /* 0x7ff000002b1ba812 */ /* 0x000fc800078ec0ff */
[----:B------:R-:W-:-:S04]  /*2000*/  @!P2 ISETP.GE.U32.AND P3, PT, R24, R27, PT ;  /* 0x0000001b1800a20c */ /* 0x000fc80003f66070 */
[----:B------:R-:W-:Y:S01]  /*2010*/  @!P2 SEL R27, R23, 0x63400000, !P3 ;  /* 0x63400000171ba807 */ /* 0x000fe20005800000 */
[----:B0-----:R-:W-:-:S03]  /*2020*/  DFMA R50, R46, -R44, 1 ;  /* 0x3ff000002e32742b */ /* 0x001fc6000000082c */
[----:B------:R-:W-:-:S04]  /*2030*/  @!P2 LOP3.LUT R27, R27, 0x80000000, R49, 0xf8, !PT ;  /* 0x800000001b1ba812 */ /* 0x000fc800078ef831 */
[----:B------:R-:W-:Y:S01]  /*2040*/  @!P2 LOP3.LUT R27, R27, 0x100000, RZ, 0xfc, !PT ;  /* 0x001000001b1ba812 */ /* 0x000fe200078efcff */
[----:B------:R-:W-:-:S08]  /*2050*/  DFMA R50, R50, R50, R50 ;  /* 0x000000323232722b */ /* 0x000fd00000000032 */
[----:B------:R-:W-:Y:S01]  /*2060*/  DFMA R46, R46, R50, R46 ;  /* 0x000000322e2e722b */ /* 0x000fe2000000002e */
[----:B------:R-:W-:Y:S01]  /*2070*/  LOP3.LUT R51, R26, 0x800fffff, R49, 0xf8, !PT ;  /* 0x800fffff1a337812 */ /* 0x000fe200078ef831 */
[----:B------:R-:W-:Y:S01]  /*2080*/  @!P2 IMAD.MOV.U32 R26, RZ, RZ, RZ ;  /* 0x000000ffff1aa224 */ /* 0x000fe200078e00ff */
[----:B------:R-:W-:-:S05]  /*2090*/  MOV R50, R48 ;  /* 0x0000003000327202 */ /* 0x000fca0000000f00 */
[----:B------:R-:W-:Y:S02]  /*20a0*/  DFMA R52, R46, -R44, 1 ;  /* 0x3ff000002e34742b */ /* 0x000fe4000000082c */
[----:B------:R-:W-:-:S06]  /*20b0*/  @!P2 DFMA R50, R50, 2, -R26 ;  /* 0x400000003232a82b */ /* 0x000fcc000000081a */
[----:B------:R-:W-:-:S08]  /*20c0*/  DFMA R52, R46, R52, R46 ;  /* 0x000000342e34722b */ /* 0x000fd0000000002e */
[----:B------:R-:W-:-:S08]  /*20d0*/  DMUL R26, R52, R50 ;  /* 0x00000032341a7228 */ /* 0x000fd00000000000 */
[----:B------:R-:W-:-:S08]  /*20e0*/  DFMA R46, R26, -R44, R50 ;  /* 0x8000002c1a2e722b */ /* 0x000fd00000000032 */
[----:B------:R-:W-:Y:S01]  /*20f0*/  DFMA R46, R52, R46, R26 ;  /* 0x0000002e342e722b */ /* 0x000fe2000000001a */
[----:B------:R-:W-:Y:S01]  /*2100*/  IMAD.MOV.U32 R26, RZ, RZ, R24 ;  /* 0x000000ffff1a7224 */ /* 0x000fe200078e0018 */
[----:B------:R-:W-:-:S05]  /*2110*/  @!P2 LOP3.LUT R26, R51, 0x7ff00000, RZ, 0xc0, !PT ;  /* 0x7ff00000331aa812 */ /* 0x000fca00078ec0ff */
[----:B------:R-:W-:-:S05]  /*2120*/  VIADD R27, R26, 0xffffffff ;  /* 0xffffffff1a1b7836 */ /* 0x000fca0000000000 */
[----:B------:R-:W-:Y:S02]  /*2130*/  ISETP.GT.U32.AND P0, PT, R27, 0x7feffffe, PT ;  /* 0x7feffffe1b00780c */ /* 0x000fe40003f04070 */
[----:B------:R-:W-:-:S04]  /*2140*/  IADD3 R27, PT, PT, R25, -0x1, RZ ;  /* 0xffffffff191b7810 */ /* 0x000fc80007ffe0ff */
[----:B------:R-:W-:-:S13]  /*2150*/  ISETP.GT.U32.OR P0, PT, R27, 0x7feffffe, P0 ;  /* 0x7feffffe1b00780c */ /* 0x000fda0000704470 */
[----:B------:R-:W-:Y:S05]  /*2160*/  @P0 BRA `(.L_x_31) ;  /* 0x0000000000740947 */ /* 0x000fea0003800000 */
[----:B------:R-:W-:-:S04]  /*2170*/  LOP3.LUT R25, R43, 0x7ff00000, RZ, 0xc0, !PT ;  /* 0x7ff000002b197812 */ /* 0x000fc800078ec0ff */
[CC--:B------:R-:W-:Y:S02]  /*2180*/  VIADDMNMX R26, R24.reuse, -R25.reuse, 0xb9600000, !PT ;  /* 0xb9600000181a7446 */ /* 0x0c0fe40007800919 */
[----:B------:R-:W-:Y:S01]  /*2190*/  ISETP.GE.U32.AND P0, PT, R24, R25, PT ;  /* 0x000000191800720c */ /* 0x000fe20003f06070 */
[----:B------:R-:W-:Y:S01]  /*21a0*/  IMAD.MOV.U32 R24, RZ, RZ, RZ ;  /* 0x000000ffff187224 */ /* 0x000fe200078e00ff */
[----:B------:R-:W-:Y:S02]  /*21b0*/  VIMNMX R26, PT, PT, R26, 0x46a00000, PT ;  /* 0x46a000001a1a7848 */ /* 0x000fe40003fe0100 */
[----:B------:R-:W-:-:S05]  /*21c0*/  SEL R23, R23, 0x63400000, !P0 ;  /* 0x6340000017177807 */ /* 0x000fca0004000000 */
[----:B------:R-:W-:-:S04]  /*21d0*/  IMAD.IADD R23, R26, 0x1, -R23 ;  /* 0x000000011a177824 */ /* 0x000fc800078e0a17 */
[----:B------:R-:W-:-:S06]  /*21e0*/  VIADD R25, R23, 0x7fe00000 ;  /* 0x7fe0000017197836 */ /* 0x000fcc0000000000 */
[----:B------:R-:W-:-:S10]  /*21f0*/  DMUL R52, R46, R24 ;  /* 0x000000182e347228 */ /* 0x000fd40000000000 */
[----:B------:R-:W-:-:S13]  /*2200*/  FSETP.GTU.AND P0, PT, |R53|, 1.469367938527859385e-39, PT ;  /* 0x001000003500780b */ /* 0x000fda0003f0c200 */
[----:B------:R-:W-:Y:S05]  /*2210*/  @P0 BRA `(.L_x_32) ;  /* 0x0000000000a80947 */ /* 0x000fea0003800000 */
[----:B------:R-:W-:Y:S01]  /*2220*/  DFMA R44, R46, -R44, R50 ;  /* 0x8000002c2e2c722b */ /* 0x000fe20000000032 */
[----:B------:R-:W-:-:S09]  /*2230*/  MOV R26, RZ ;  /* 0x000000ff001a7202 */ /* 0x000fd20000000f00 */
[C---:B------:R-:W-:Y:S02]  /*2240*/  FSETP.NEU.AND P0, PT, R45.reuse, RZ, PT ;  /* 0x000000ff2d00720b */ /* 0x040fe40003f0d000 */
[----:B------:R-:W-:-:S04]  /*2250*/  LOP3.LUT R24, R45, 0x80000000, R43, 0x48, !PT ;  /* 0x800000002d187812 */ /* 0x000fc800078e482b */
[----:B------:R-:W-:-:S07]  /*2260*/  LOP3.LUT R27, R24, R25, RZ, 0xfc, !PT ;  /* 0x00000019181b7212 */ /* 0x000fce00078efcff */
[----:B------:R-:W-:Y:S05]  /*2270*/  @!P0 BRA `(.L_x_32) ;  /* 0x0000000000908947 */ /* 0x000fea0003800000 */
[----:B------:R-:W-:Y:S01]  /*2280*/  IMAD.MOV R43, RZ, RZ, -R23 ;  /* 0x000000ffff2b7224 */ /* 0x000fe200078e0a17 */
[----:B------:R-:W-:Y:S01]  /*2290*/  DMUL.RP R26, R46, R26 ;  /* 0x0000001a2e1a7228 */ /* 0x000fe20000008000 */
[----:B------:R-:W-:Y:S01]  /*22a0*/  IMAD.MOV.U32 R42, RZ, RZ, RZ ;  /* 0x000000ffff2a7224 */ /* 0x000fe200078e00ff */
[----:B------:R-:W-:-:S05]  /*22b0*/  IADD3 R23, PT, PT, -R23, -0x43300000, RZ ;  /* 0xbcd0000017177810 */ /* 0x000fca0007ffe1ff */
[----:B------:R-:W-:-:S03]  /*22c0*/  DFMA R42, R52, -R42, R46 ;  /* 0x8000002a342a722b */ /* 0x000fc6000000002e */
[----:B------:R-:W-:-:S07]  /*22d0*/  LOP3.LUT R24, R27, R24, RZ, 0x3c, !PT ;  /* 0x000000181b187212 */ /* 0x000fce00078e3cff */
[----:B------:R-:W-:-:S04]  /*22e0*/  FSETP.NEU.AND P0, PT, |R43|, R23, PT ;  /* 0x000000172b00720b */ /* 0x000fc80003f0d200 */
[----:B------:R-:W-:Y:S02]  /*22f0*/  FSEL R26, R26, R52, !P0 ;  /* 0x000000341a1a7208 */ /* 0x000fe40004000000 */
[----:B------:R-:W-:-:S03]  /*2300*/  FSEL R27, R24, R53, !P0 ;  /* 0x00000035181b7208 */ /* 0x000fc60004000000 */
[----:B------:R-:W-:Y:S01]  /*2310*/  IMAD.MOV.U32 R52, RZ, RZ, R26 ;  /* 0x000000ffff347224 */ /* 0x000fe200078e001a */
[----:B------:R-:W-:Y:S01]  /*2320*/  MOV R53, R27 ;  /* 0x0000001b00357202 */ /* 0x000fe20000000f00 */
[----:B------:R-:W-:Y:S06]  /*2330*/  BRA `(.L_x_32) ;  /* 0x0000000000607947 */ /* 0x000fec0003800000 */
.L_x_31:
[----:B------:R-:W-:-:S14]  /*2340*/  DSETP.NAN.AND P0, PT, R48, R48, PT ;  /* 0x000000303000722a */ /* 0x000fdc0003f08000 */
[----:B------:R-:W-:Y:S05]  /*2350*/  @P0 BRA `(.L_x_33) ;  /* 0x00000000004c0947 */ /* 0x000fea0003800000 */
[----:B------:R-:W-:-:S14]  /*2360*/  DSETP.NAN.AND P0, PT, R42, R42, PT ;  /* 0x0000002a2a00722a */ /* 0x000fdc0003f08000 */
[----:B------:R-:W-:Y:S05]  /*2370*/  @P0 BRA `(.L_x_34) ;  /* 0x0000000000340947 */ /* 0x000fea0003800000 */
[----:B------:R-:W-:Y:S01]  /*2380*/  ISETP.NE.AND P0, PT, R26, R25, PT ;  /* 0x000000191a00720c */ /* 0x000fe20003f05270 */
[----:B------:R-:W-:Y:S02]  /*2390*/  IMAD.MOV.U32 R52, RZ, RZ, 0x0 ;  /* 0x00000000ff347424 */ /* 0x000fe400078e00ff */
[----:B------:R-:W-:-:S10]  /*23a0*/  IMAD.MOV.U32 R53, RZ, RZ, -0x80000 ;  /* 0xfff80000ff357424 */ /* 0x000fd400078e00ff */
[----:B------:R-:W-:Y:S05]  /*23b0*/  @!P0 BRA `(.L_x_32) ;  /* 0x0000000000408947 */ /* 0x000fea0003800000 */
[----:B------:R-:W-:Y:S02]  /*23c0*/  ISETP.NE.AND P0, PT, R26, 0x7ff00000, PT ;  /* 0x7ff000001a00780c */ /* 0x000fe40003f05270 */
[----:B------:R-:W-:Y:S02]  /*23d0*/  LOP3.LUT R23, R49, 0x80000000, R43, 0x48, !PT ;  /* 0x8000000031177812 */ /* 0x000fe400078e482b */
[----:B------:R-:W-:-:S13]  /*23e0*/  ISETP.EQ.OR P0, PT, R25, RZ, !P0 ;  /* 0x000000ff1900720c */ /* 0x000fda0004702670 */
[----:B------:R-:W-:Y:S01]  /*23f0*/  @P0 LOP3.LUT R24, R23, 0x7ff00000, RZ, 0xfc, !PT ;  /* 0x7ff0000017180812 */ /* 0x000fe200078efcff */
[----:B------:R-:W-:Y:S01]  /*2400*/  @!P0 IMAD.MOV.U32 R52, RZ, RZ, RZ ;  /* 0x000000ffff348224 */ /* 0x000fe200078e00ff */
[----:B------:R-:W-:Y:S01]  /*2410*/  @!P0 MOV R53, R23 ;  /* 0x0000001700358202 */ /* 0x000fe20000000f00 */
[----:B------:R-:W-:Y:S02]  /*2420*/  @P0 IMAD.MOV.U32 R52, RZ, RZ, RZ ;  /* 0x000000ffff340224 */ /* 0x000fe400078e00ff */
[----:B------:R-:W-:Y:S01]  /*2430*/  @P0 IMAD.MOV.U32 R53, RZ, RZ, R24 ;  /* 0x000000ffff350224 */ /* 0x000fe200078e0018 */
[----:B------:R-:W-:Y:S06]  /*2440*/  BRA `(.L_x_32) ;  /* 0x00000000001c7947 */ /* 0x000fec0003800000 */
.L_x_34:
[----:B------:R-:W-:Y:S01]  /*2450*/  LOP3.LUT R23, R43, 0x80000, RZ, 0xfc, !PT ;  /* 0x000800002b177812 */ /* 0x000fe200078efcff */
[----:B------:R-:W-:-:S03]  /*2460*/  IMAD.MOV.U32 R52, RZ, RZ, R42 ;  /* 0x000000ffff347224 */ /* 0x000fc600078e002a */
[----:B------:R-:W-:Y:S01]  /*2470*/  MOV R53, R23 ;  /* 0x0000001700357202 */ /* 0x000fe20000000f00 */
[----:B------:R-:W-:Y:S06]  /*2480*/  BRA `(.L_x_32) ;  /* 0x00000000000c7947 */ /* 0x000fec0003800000 */
.L_x_33:
[----:B------:R-:W-:Y:S01]  /*2490*/  LOP3.LUT R23, R49, 0x80000, RZ, 0xfc, !PT ;  /* 0x0008000031177812 */ /* 0x000fe200078efcff */
[----:B------:R-:W-:-:S04]  /*24a0*/  IMAD.MOV.U32 R52, RZ, RZ, R48 ;  /* 0x000000ffff347224 */ /* 0x000fc800078e0030 */
[----:B------:R-:W-:-:S07]  /*24b0*/  IMAD.MOV.U32 R53, RZ, RZ, R23 ;  /* 0x000000ffff357224 */ /* 0x000fce00078e0017 */
.L_x_32:
[----:B------:R-:W-:Y:S05]  /*24c0*/  BSYNC.RECONVERGENT B0 ;  /* 0x0000000000007941 */ /* 0x000fea0003800200 */
.L_x_30:
[----:B------:R-:W-:Y:S01]  /*24d0*/  IMAD.MOV.U32 R26, RZ, RZ, R22 ;  /* 0x000000ffff1a7224 */ /* 0x000fe200078e0016 */
[----:B------:R-:W-:Y:S01]  /*24e0*/  MOV R23, R53 ;  /* 0x0000003500177202 */ /* 0x000fe20000000f00 */
[----:B------:R-:W-:Y:S02]  /*24f0*/  IMAD.MOV.U32 R27, RZ, RZ, 0x0 ;  /* 0x00000000ff1b7424 */ /* 0x000fe400078e00ff */
[----:B------:R-:W-:Y:S02]  /*2500*/  IMAD.MOV.U32 R24, RZ, RZ, R52 ;  /* 0x000000ffff187224 */ /* 0x000fe400078e0034 */
[----:B------:R-:W-:Y:S05]  /*2510*/  RET.REL.NODEC R26 `(_Z19neuralNetworkKernelPdS_S_S_idddddddddddS_PiS_) ;  /* 0xffffffd81ab87950 */ /* 0x000fea0003c3ffff */
.L_x_35:
        /* <DEDUP_REMOVED lines=14> */
.L_x_36:


//--------------------- .nv.shared.reserved.0     --------------------------
	.section	.nv.shared.reserved.0,"aw",@nobits
	.weak		__nv_reservedSMEM_offset_0_alias
	.size		__nv_reservedSMEM_offset_0_alias, 0, 64
	.other		__nv_reservedSMEM_offset_0_alias,@"STO_CUDA_RESERVED_SHARED STV_DEFAULT"
__nv_reservedSMEM_offset_0_alias:
	.zero		0
	.zero		64


//--------------------- .nv.constant0._Z19updateNeuronsKernelPdid --------------------------
	.section	.nv.constant0._Z19updateNeuronsKernelPdid,"a",@progbits
	.sectionflags	@""
	.align	4
.nv.constant0._Z19updateNeuronsKernelPdid:
	.zero		920


//--------------------- .nv.constant0._Z19neuralNetworkKernelPdS_S_S_idddddddddddS_PiS_ --------------------------
	.section	.nv.constant0._Z19neuralNetworkKernelPdS_S_S_idddddddddddS_PiS_,"a",@progbits
	.sectionflags	@""
	.align	4
.nv.constant0._Z19neuralNetworkKernelPdS_S_S_idddddddddddS_PiS_:
	.zero		1048


//--------------------- SYMBOLS --------------------------

	.type		.nv.reservedSmem.offset0,@object
	.size		.nv.reservedSmem.offset0,0x4
